//
// Generated by NVIDIA NVVM Compiler
//
// Compiler Build ID: CL-36424714
// Cuda compilation tools, release 13.0, V13.0.88
// Based on NVVM 20.0.0
//

.version 9.0
.target sm_100
.address_size 64

	// .globl	_Z15gpu_monte_carloPfP17curandStateXORWOW
.global .align 4 .b8 precalc_xorwow_matrix[102400];
.global .align 4 .b8 precalc_xorwow_offset_matrix[102400];
.global .align 4 .b8 mrg32k3aM1[2304];
.global .align 4 .b8 mrg32k3aM2[2304];
.global .align 4 .b8 mrg32k3aM1SubSeq[2016];
.global .align 4 .b8 mrg32k3aM2SubSeq[2016];
.global .align 4 .b8 mrg32k3aM1Seq[2304];
.global .align 4 .b8 mrg32k3aM2Seq[2304];
.const .align 8 .b8 __cr_lgamma_table[72];

.visible .entry _Z15gpu_monte_carloPfP17curandStateXORWOW(
	.param .u64 .ptr .align 1 _Z15gpu_monte_carloPfP17curandStateXORWOW_param_0,
	.param .u64 .ptr .align 1 _Z15gpu_monte_carloPfP17curandStateXORWOW_param_1
)
{
	.reg .pred 	%p<29>;
	.reg .b32 	%r<540>;
	.reg .b32 	%f<28>;
	.reg .b64 	%rd<22>;

	ld.param.u64 	%rd8, [_Z15gpu_monte_carloPfP17curandStateXORWOW_param_0];
	ld.param.u64 	%rd9, [_Z15gpu_monte_carloPfP17curandStateXORWOW_param_1];
	cvta.to.global.u64 	%rd10, %rd9;
	mov.u32 	%r218, %tid.x;
	mov.u32 	%r219, %ntid.x;
	mov.u32 	%r220, %ctaid.x;
	mad.lo.s32 	%r221, %r219, %r220, %r218;
	cvt.u64.u32 	%rd1, %r221;
	mul.wide.u32 	%rd11, %r221, 48;
	add.s64 	%rd2, %rd10, %rd11;
	mov.b32 	%r446, 1593684748;
	mov.b32 	%r222, 832094735;
	st.global.v2.u32 	[%rd2], {%r222, %r446};
	mov.b32 	%r444, -123459836;
	mov.b32 	%r445, 1111207954;
	st.global.v2.u32 	[%rd2+8], {%r445, %r444};
	mov.b32 	%r442, 1476011280;
	mov.b32 	%r443, -589760388;
	st.global.v2.u32 	[%rd2+16], {%r443, %r442};
	setp.eq.s32 	%p1, %r221, 0;
	@%p1 bra 	$L__BB0_42;
	mov.b32 	%r428, 0;
	mov.b32 	%r446, 1593684748;
	mov.b32 	%r445, 1111207954;
	mov.b32 	%r444, -123459836;
	mov.b32 	%r443, -589760388;
	mov.b32 	%r442, 1476011280;
	mov.u64 	%rd21, %rd1;
$L__BB0_2:
	and.b64  	%rd4, %rd21, 3;
	setp.eq.s64 	%p2, %rd4, 0;
	@%p2 bra 	$L__BB0_41;
	mul.wide.u32 	%rd12, %r428, 3200;
	mov.u64 	%rd13, precalc_xorwow_matrix;
	add.s64 	%rd5, %rd13, %rd12;
	cvt.u32.u64 	%r7, %rd4;
	mov.b32 	%r429, 0;
$L__BB0_4:
	mov.b32 	%r442, 0;
	mov.u32 	%r443, %r442;
	mov.u32 	%r444, %r442;
	mov.u32 	%r445, %r442;
	mov.u32 	%r446, %r442;
	mov.u32 	%r435, %r442;
$L__BB0_5:
	mul.wide.u32 	%rd14, %r435, 4;
	add.s64 	%rd15, %rd2, %rd14;
	ld.global.u32 	%r15, [%rd15+4];
	shl.b32 	%r16, %r435, 5;
	mov.b32 	%r441, 0;
$L__BB0_6:
	.pragma "nounroll";
	shr.u32 	%r232, %r15, %r441;
	and.b32  	%r233, %r232, 1;
	setp.eq.b32 	%p3, %r233, 1;
	not.pred 	%p4, %p3;
	add.s32 	%r234, %r16, %r441;
	mul.lo.s32 	%r235, %r234, 5;
	mul.wide.u32 	%rd16, %r235, 4;
	add.s64 	%rd6, %rd5, %rd16;
	@%p4 bra 	$L__BB0_8;
	ld.global.u32 	%r236, [%rd6];
	xor.b32  	%r446, %r446, %r236;
	ld.global.u32 	%r237, [%rd6+4];
	xor.b32  	%r445, %r445, %r237;
	ld.global.u32 	%r238, [%rd6+8];
	xor.b32  	%r444, %r444, %r238;
	ld.global.u32 	%r239, [%rd6+12];
	xor.b32  	%r443, %r443, %r239;
	ld.global.u32 	%r240, [%rd6+16];
	xor.b32  	%r442, %r442, %r240;
$L__BB0_8:
	and.b32  	%r242, %r232, 2;
	setp.eq.s32 	%p5, %r242, 0;
	@%p5 bra 	$L__BB0_10;
	ld.global.u32 	%r243, [%rd6+20];
	xor.b32  	%r446, %r446, %r243;
	ld.global.u32 	%r244, [%rd6+24];
	xor.b32  	%r445, %r445, %r244;
	ld.global.u32 	%r245, [%rd6+28];
	xor.b32  	%r444, %r444, %r245;
	ld.global.u32 	%r246, [%rd6+32];
	xor.b32  	%r443, %r443, %r246;
	ld.global.u32 	%r247, [%rd6+36];
	xor.b32  	%r442, %r442, %r247;
$L__BB0_10:
	and.b32  	%r249, %r232, 4;
	setp.eq.s32 	%p6, %r249, 0;
	@%p6 bra 	$L__BB0_12;
	ld.global.u32 	%r250, [%rd6+40];
	xor.b32  	%r446, %r446, %r250;
	ld.global.u32 	%r251, [%rd6+44];
	xor.b32  	%r445, %r445, %r251;
	ld.global.u32 	%r252, [%rd6+48];
	xor.b32  	%r444, %r444, %r252;
	ld.global.u32 	%r253, [%rd6+52];
	xor.b32  	%r443, %r443, %r253;
	ld.global.u32 	%r254, [%rd6+56];
	xor.b32  	%r442, %r442, %r254;
$L__BB0_12:
	and.b32  	%r256, %r232, 8;
	setp.eq.s32 	%p7, %r256, 0;
	@%p7 bra 	$L__BB0_14;
	ld.global.u32 	%r257, [%rd6+60];
	xor.b32  	%r446, %r446, %r257;
	ld.global.u32 	%r258, [%rd6+64];
	xor.b32  	%r445, %r445, %r258;
	ld.global.u32 	%r259, [%rd6+68];
	xor.b32  	%r444, %r444, %r259;
	ld.global.u32 	%r260, [%rd6+72];
	xor.b32  	%r443, %r443, %r260;
	ld.global.u32 	%r261, [%rd6+76];
	xor.b32  	%r442, %r442, %r261;
$L__BB0_14:
	and.b32  	%r263, %r232, 16;
	setp.eq.s32 	%p8, %r263, 0;
	@%p8 bra 	$L__BB0_16;
	ld.global.u32 	%r264, [%rd6+80];
	xor.b32  	%r446, %r446, %r264;
	ld.global.u32 	%r265, [%rd6+84];
	xor.b32  	%r445, %r445, %r265;
	ld.global.u32 	%r266, [%rd6+88];
	xor.b32  	%r444, %r444, %r266;
	ld.global.u32 	%r267, [%rd6+92];
	xor.b32  	%r443, %r443, %r267;
	ld.global.u32 	%r268, [%rd6+96];
	xor.b32  	%r442, %r442, %r268;
$L__BB0_16:
	and.b32  	%r270, %r232, 32;
	setp.eq.s32 	%p9, %r270, 0;
	@%p9 bra 	$L__BB0_18;
	ld.global.u32 	%r271, [%rd6+100];
	xor.b32  	%r446, %r446, %r271;
	ld.global.u32 	%r272, [%rd6+104];
	xor.b32  	%r445, %r445, %r272;
	ld.global.u32 	%r273, [%rd6+108];
	xor.b32  	%r444, %r444, %r273;
	ld.global.u32 	%r274, [%rd6+112];
	xor.b32  	%r443, %r443, %r274;
	ld.global.u32 	%r275, [%rd6+116];
	xor.b32  	%r442, %r442, %r275;
$L__BB0_18:
	and.b32  	%r277, %r232, 64;
	setp.eq.s32 	%p10, %r277, 0;
	@%p10 bra 	$L__BB0_20;
	ld.global.u32 	%r278, [%rd6+120];
	xor.b32  	%r446, %r446, %r278;
	ld.global.u32 	%r279, [%rd6+124];
	xor.b32  	%r445, %r445, %r279;
	ld.global.u32 	%r280, [%rd6+128];
	xor.b32  	%r444, %r444, %r280;
	ld.global.u32 	%r281, [%rd6+132];
	xor.b32  	%r443, %r443, %r281;
	ld.global.u32 	%r282, [%rd6+136];
	xor.b32  	%r442, %r442, %r282;
$L__BB0_20:
	and.b32  	%r284, %r232, 128;
	setp.eq.s32 	%p11, %r284, 0;
	@%p11 bra 	$L__BB0_22;
	ld.global.u32 	%r285, [%rd6+140];
	xor.b32  	%r446, %r446, %r285;
	ld.global.u32 	%r286, [%rd6+144];
	xor.b32  	%r445, %r445, %r286;
	ld.global.u32 	%r287, [%rd6+148];
	xor.b32  	%r444, %r444, %r287;
	ld.global.u32 	%r288, [%rd6+152];
	xor.b32  	%r443, %r443, %r288;
	ld.global.u32 	%r289, [%rd6+156];
	xor.b32  	%r442, %r442, %r289;
$L__BB0_22:
	and.b32  	%r291, %r232, 256;
	setp.eq.s32 	%p12, %r291, 0;
	@%p12 bra 	$L__BB0_24;
	ld.global.u32 	%r292, [%rd6+160];
	xor.b32  	%r446, %r446, %r292;
	ld.global.u32 	%r293, [%rd6+164];
	xor.b32  	%r445, %r445, %r293;
	ld.global.u32 	%r294, [%rd6+168];
	xor.b32  	%r444, %r444, %r294;
	ld.global.u32 	%r295, [%rd6+172];
	xor.b32  	%r443, %r443, %r295;
	ld.global.u32 	%r296, [%rd6+176];
	xor.b32  	%r442, %r442, %r296;
$L__BB0_24:
	and.b32  	%r298, %r232, 512;
	setp.eq.s32 	%p13, %r298, 0;
	@%p13 bra 	$L__BB0_26;
	ld.global.u32 	%r299, [%rd6+180];
	xor.b32  	%r446, %r446, %r299;
	ld.global.u32 	%r300, [%rd6+184];
	xor.b32  	%r445, %r445, %r300;
	ld.global.u32 	%r301, [%rd6+188];
	xor.b32  	%r444, %r444, %r301;
	ld.global.u32 	%r302, [%rd6+192];
	xor.b32  	%r443, %r443, %r302;
	ld.global.u32 	%r303, [%rd6+196];
	xor.b32  	%r442, %r442, %r303;
$L__BB0_26:
	and.b32  	%r305, %r232, 1024;
	setp.eq.s32 	%p14, %r305, 0;
	@%p14 bra 	$L__BB0_28;
	ld.global.u32 	%r306, [%rd6+200];
	xor.b32  	%r446, %r446, %r306;
	ld.global.u32 	%r307, [%rd6+204];
	xor.b32  	%r445, %r445, %r307;
	ld.global.u32 	%r308, [%rd6+208];
	xor.b32  	%r444, %r444, %r308;
	ld.global.u32 	%r309, [%rd6+212];
	xor.b32  	%r443, %r443, %r309;
	ld.global.u32 	%r310, [%rd6+216];
	xor.b32  	%r442, %r442, %r310;
$L__BB0_28:
	and.b32  	%r312, %r232, 2048;
	setp.eq.s32 	%p15, %r312, 0;
	@%p15 bra 	$L__BB0_30;
	ld.global.u32 	%r313, [%rd6+220];
	xor.b32  	%r446, %r446, %r313;
	ld.global.u32 	%r314, [%rd6+224];
	xor.b32  	%r445, %r445, %r314;
	ld.global.u32 	%r315, [%rd6+228];
	xor.b32  	%r444, %r444, %r315;
	ld.global.u32 	%r316, [%rd6+232];
	xor.b32  	%r443, %r443, %r316;
	ld.global.u32 	%r317, [%rd6+236];
	xor.b32  	%r442, %r442, %r317;
$L__BB0_30:
	and.b32  	%r319, %r232, 4096;
	setp.eq.s32 	%p16, %r319, 0;
	@%p16 bra 	$L__BB0_32;
	ld.global.u32 	%r320, [%rd6+240];
	xor.b32  	%r446, %r446, %r320;
	ld.global.u32 	%r321, [%rd6+244];
	xor.b32  	%r445, %r445, %r321;
	ld.global.u32 	%r322, [%rd6+248];
	xor.b32  	%r444, %r444, %r322;
	ld.global.u32 	%r323, [%rd6+252];
	xor.b32  	%r443, %r443, %r323;
	ld.global.u32 	%r324, [%rd6+256];
	xor.b32  	%r442, %r442, %r324;
$L__BB0_32:
	and.b32  	%r326, %r232, 8192;
	setp.eq.s32 	%p17, %r326, 0;
	@%p17 bra 	$L__BB0_34;
	ld.global.u32 	%r327, [%rd6+260];
	xor.b32  	%r446, %r446, %r327;
	ld.global.u32 	%r328, [%rd6+264];
	xor.b32  	%r445, %r445, %r328;
	ld.global.u32 	%r329, [%rd6+268];
	xor.b32  	%r444, %r444, %r329;
	ld.global.u32 	%r330, [%rd6+272];
	xor.b32  	%r443, %r443, %r330;
	ld.global.u32 	%r331, [%rd6+276];
	xor.b32  	%r442, %r442, %r331;
$L__BB0_34:
	and.b32  	%r333, %r232, 16384;
	setp.eq.s32 	%p18, %r333, 0;
	@%p18 bra 	$L__BB0_36;
	ld.global.u32 	%r334, [%rd6+280];
	xor.b32  	%r446, %r446, %r334;
	ld.global.u32 	%r335, [%rd6+284];
	xor.b32  	%r445, %r445, %r335;
	ld.global.u32 	%r336, [%rd6+288];
	xor.b32  	%r444, %r444, %r336;
	ld.global.u32 	%r337, [%rd6+292];
	xor.b32  	%r443, %r443, %r337;
	ld.global.u32 	%r338, [%rd6+296];
	xor.b32  	%r442, %r442, %r338;
$L__BB0_36:
	and.b32  	%r340, %r232, 32768;
	setp.eq.s32 	%p19, %r340, 0;
	@%p19 bra 	$L__BB0_38;
	ld.global.u32 	%r341, [%rd6+300];
	xor.b32  	%r446, %r446, %r341;
	ld.global.u32 	%r342, [%rd6+304];
	xor.b32  	%r445, %r445, %r342;
	ld.global.u32 	%r343, [%rd6+308];
	xor.b32  	%r444, %r444, %r343;
	ld.global.u32 	%r344, [%rd6+312];
	xor.b32  	%r443, %r443, %r344;
	ld.global.u32 	%r345, [%rd6+316];
	xor.b32  	%r442, %r442, %r345;
$L__BB0_38:
	add.s32 	%r441, %r441, 16;
	setp.ne.s32 	%p20, %r441, 32;
	@%p20 bra 	$L__BB0_6;
	mad.lo.s32 	%r346, %r435, -31, %r16;
	add.s32 	%r435, %r346, 1;
	setp.ne.s32 	%p21, %r435, 5;
	@%p21 bra 	$L__BB0_5;
	st.global.u32 	[%rd2+4], %r446;
	st.global.u32 	[%rd2+8], %r445;
	st.global.u32 	[%rd2+12], %r444;
	st.global.u32 	[%rd2+16], %r443;
	st.global.u32 	[%rd2+20], %r442;
	add.s32 	%r429, %r429, 1;
	setp.lt.u32 	%p22, %r429, %r7;
	@%p22 bra 	$L__BB0_4;
$L__BB0_41:
	shr.u64 	%rd7, %rd21, 2;
	add.s32 	%r428, %r428, 1;
	setp.gt.u64 	%p23, %rd21, 3;
	mov.u64 	%rd21, %rd7;
	@%p23 bra 	$L__BB0_2;
$L__BB0_42:
	mov.b32 	%r538, 0;
	st.global.v2.u32 	[%rd2+24], {%r538, %r538};
	st.global.u32 	[%rd2+32], %r538;
	mov.b64 	%rd17, 0;
	st.global.u64 	[%rd2+40], %rd17;
	mov.b32 	%r532, 832457172;
	mov.u32 	%r539, %r538;
$L__BB0_43:
	shr.u32 	%r349, %r446, 2;
	xor.b32  	%r350, %r349, %r446;
	shl.b32 	%r351, %r442, 4;
	shl.b32 	%r352, %r350, 1;
	xor.b32  	%r353, %r352, %r351;
	xor.b32  	%r354, %r353, %r350;
	xor.b32  	%r355, %r354, %r442;
	shr.u32 	%r356, %r445, 2;
	xor.b32  	%r357, %r356, %r445;
	shl.b32 	%r358, %r355, 4;
	shl.b32 	%r359, %r357, 1;
	xor.b32  	%r360, %r359, %r358;
	xor.b32  	%r361, %r360, %r357;
	xor.b32  	%r362, %r361, %r355;
	shr.u32 	%r363, %r444, 2;
	xor.b32  	%r364, %r363, %r444;
	shl.b32 	%r365, %r362, 4;
	shl.b32 	%r366, %r364, 1;
	xor.b32  	%r367, %r366, %r365;
	xor.b32  	%r368, %r367, %r364;
	xor.b32  	%r369, %r368, %r362;
	shr.u32 	%r370, %r443, 2;
	xor.b32  	%r371, %r370, %r443;
	shl.b32 	%r372, %r369, 4;
	shl.b32 	%r373, %r371, 1;
	xor.b32  	%r374, %r373, %r372;
	xor.b32  	%r375, %r374, %r371;
	xor.b32  	%r446, %r375, %r369;
	shr.u32 	%r376, %r442, 2;
	xor.b32  	%r377, %r376, %r442;
	shl.b32 	%r378, %r446, 4;
	shl.b32 	%r379, %r377, 1;
	xor.b32  	%r380, %r379, %r378;
	xor.b32  	%r381, %r380, %r377;
	xor.b32  	%r445, %r381, %r446;
	shr.u32 	%r382, %r355, 2;
	xor.b32  	%r383, %r382, %r355;
	shl.b32 	%r384, %r445, 4;
	shl.b32 	%r385, %r383, 1;
	xor.b32  	%r386, %r385, %r384;
	xor.b32  	%r387, %r386, %r383;
	xor.b32  	%r444, %r387, %r445;
	shr.u32 	%r388, %r362, 2;
	xor.b32  	%r389, %r388, %r362;
	shl.b32 	%r390, %r444, 4;
	shl.b32 	%r391, %r389, 1;
	xor.b32  	%r392, %r391, %r390;
	xor.b32  	%r393, %r392, %r389;
	xor.b32  	%r443, %r393, %r444;
	shr.u32 	%r394, %r369, 2;
	xor.b32  	%r395, %r394, %r369;
	shl.b32 	%r396, %r443, 4;
	shl.b32 	%r397, %r395, 1;
	xor.b32  	%r398, %r397, %r396;
	xor.b32  	%r399, %r398, %r395;
	xor.b32  	%r442, %r399, %r443;
	add.s32 	%r400, %r532, %r442;
	add.s32 	%r401, %r355, %r532;
	cvt.rn.f32.u32 	%f1, %r401;
	fma.rn.f32 	%f2, %f1, 0f2F800000, 0f2F000000;
	add.s32 	%r402, %r532, %r362;
	add.s32 	%r403, %r402, 362437;
	cvt.rn.f32.u32 	%f3, %r403;
	fma.rn.f32 	%f4, %f3, 0f2F800000, 0f2F000000;
	mul.f32 	%f5, %f4, %f4;
	fma.rn.f32 	%f6, %f2, %f2, %f5;
	setp.le.f32 	%p24, %f6, 0f3F800000;
	selp.u32 	%r404, 1, 0, %p24;
	add.s32 	%r405, %r539, %r404;
	add.s32 	%r406, %r532, %r369;
	add.s32 	%r407, %r406, 724874;
	cvt.rn.f32.u32 	%f7, %r407;
	fma.rn.f32 	%f8, %f7, 0f2F800000, 0f2F000000;
	add.s32 	%r408, %r532, %r446;
	add.s32 	%r409, %r408, 1087311;
	cvt.rn.f32.u32 	%f9, %r409;
	fma.rn.f32 	%f10, %f9, 0f2F800000, 0f2F000000;
	mul.f32 	%f11, %f10, %f10;
	fma.rn.f32 	%f12, %f8, %f8, %f11;
	setp.le.f32 	%p25, %f12, 0f3F800000;
	selp.u32 	%r410, 1, 0, %p25;
	add.s32 	%r411, %r405, %r410;
	add.s32 	%r412, %r532, %r445;
	add.s32 	%r413, %r412, 1449748;
	cvt.rn.f32.u32 	%f13, %r413;
	fma.rn.f32 	%f14, %f13, 0f2F800000, 0f2F000000;
	add.s32 	%r414, %r532, %r444;
	add.s32 	%r415, %r414, 1812185;
	cvt.rn.f32.u32 	%f15, %r415;
	fma.rn.f32 	%f16, %f15, 0f2F800000, 0f2F000000;
	mul.f32 	%f17, %f16, %f16;
	fma.rn.f32 	%f18, %f14, %f14, %f17;
	setp.le.f32 	%p26, %f18, 0f3F800000;
	selp.u32 	%r416, 1, 0, %p26;
	add.s32 	%r417, %r411, %r416;
	add.s32 	%r418, %r532, %r443;
	add.s32 	%r419, %r418, 2174622;
	cvt.rn.f32.u32 	%f19, %r419;
	fma.rn.f32 	%f20, %f19, 0f2F800000, 0f2F000000;
	add.s32 	%r420, %r400, 2537059;
	cvt.rn.f32.u32 	%f21, %r420;
	fma.rn.f32 	%f22, %f21, 0f2F800000, 0f2F000000;
	mul.f32 	%f23, %f22, %f22;
	fma.rn.f32 	%f24, %f20, %f20, %f23;
	setp.le.f32 	%p27, %f24, 0f3F800000;
	selp.u32 	%r421, 1, 0, %p27;
	add.s32 	%r539, %r417, %r421;
	add.s32 	%r538, %r538, 4;
	add.s32 	%r532, %r532, 2899496;
	setp.ne.s32 	%p28, %r538, 4096;
	@%p28 bra 	$L__BB0_43;
	st.global.v2.u32 	[%rd2+8], {%r445, %r444};
	st.global.v2.u32 	[%rd2+16], {%r443, %r442};
	mov.b32 	%r422, -493788657;
	st.global.v2.u32 	[%rd2], {%r422, %r446};
	cvta.to.global.u64 	%rd18, %rd8;
	cvt.rn.f32.u32 	%f25, %r539;
	mul.f32 	%f26, %f25, 0f40800000;
	mul.f32 	%f27, %f26, 0f39800000;
	shl.b64 	%rd19, %rd1, 2;
	add.s64 	%rd20, %rd18, %rd19;
	st.global.f32 	[%rd20], %f27;
	ret;

}


// ===== COMPILED SASS (sm_100) =====

	.target	sm_100

	.elftype	@"ET_EXEC"


//--------------------- .note.nv.tkinfo           --------------------------
	.section	.note.nv.tkinfo,"",@"SHT_NOTE"
	.sectionflags	@"SHF_NOTE_NV_TKINFO"
	.tkinfo
        /*0018*/ 	.word	0x00000002
        /*0030*/ 	.string	""
        /*0030*/ 	.string	"ptxas"
        /*0030*/ 	.string	"Cuda compilation tools, release 13.0, V13.0.88"
        /*0030*/ 	.string	"Build cuda_13.0.r13.0/compiler.36424714_0"
        /*0030*/ 	.string	"-arch sm_100 -m 64 "



//--------------------- .note.nv.cuinfo           --------------------------
	.section	.note.nv.cuinfo,"",@"SHT_NOTE"
	.sectionflags	@"SHF_NOTE_NV_CUINFO"
        /*0018*/ 	.short	0x0002
        /*001a*/ 	.short	0x0064
        /*001c*/ 	.short	0x0082
	.zero		2


//--------------------- .nv.info                  --------------------------
	.section	.nv.info,"",@"SHT_CUDA_INFO"
	.align	4


	//----- nvinfo : EIATTR_REGCOUNT
	.align		4
        /*0000*/ 	.byte	0x04, 0x2f
        /*0002*/ 	.short	(.L_10 - .L_9)
	.align		4
.L_9:
        /*0004*/ 	.word	index@(_Z15gpu_monte_carloPfP17curandStateXORWOW)
        /*0008*/ 	.word	0x0000001f


	//----- nvinfo : EIATTR_FRAME_SIZE
	.align		4
.L_10:
        /*000c*/ 	.byte	0x04, 0x11
        /*000e*/ 	.short	(.L_12 - .L_11)
	.align		4
.L_11:
        /*0010*/ 	.word	index@(_Z15gpu_monte_carloPfP17curandStateXORWOW)
        /*0014*/ 	.word	0x00000000


	//----- nvinfo : EIATTR_MIN_STACK_SIZE
	.align		4
.L_12:
        /*0018*/ 	.byte	0x04, 0x12
        /*001a*/ 	.short	(.L_14 - .L_13)
	.align		4
.L_13:
        /*001c*/ 	.word	index@(_Z15gpu_monte_carloPfP17curandStateXORWOW)
        /*0020*/ 	.word	0x00000000
.L_14:


//--------------------- .nv.compat                --------------------------
	.section	.nv.compat,"",@"SHT_CUDA_COMPAT_INFO"
	.align	4
        /*0000*/ 	.byte	0x02, 0x09, 0x00, 0x00, 0x02, 0x02, 0x01, 0x00, 0x02, 0x05, 0x05, 0x00, 0x03, 0x07, 0x01, 0x01
        /*0010*/ 	.byte	0x02, 0x03, 0x00, 0x00, 0x02, 0x06, 0x01, 0x00, 0x04, 0x0b, 0x08, 0x00, 0x01, 0x00, 0x00, 0x00
        /*0020*/ 	.byte	0x00, 0x00, 0x00, 0x00


//--------------------- .nv.info._Z15gpu_monte_carloPfP17curandStateXORWOW --------------------------
	.section	.nv.info._Z15gpu_monte_carloPfP17curandStateXORWOW,"",@"SHT_CUDA_INFO"
	.sectionflags	@""
	.align	4


	//----- nvinfo : EIATTR_CUDA_API_VERSION
	.align		4
        /*0000*/ 	.byte	0x04, 0x37
        /*0002*/ 	.short	(.L_16 - .L_15)
.L_15:
        /*0004*/ 	.word	0x00000082


	//----- nvinfo : EIATTR_KPARAM_INFO
	.align		4
.L_16:
        /*0008*/ 	.byte	0x04, 0x17
        /*000a*/ 	.short	(.L_18 - .L_17)
.L_17:
        /*000c*/ 	.word	0x00000000
        /*0010*/ 	.short	0x0001
        /*0012*/ 	.short	0x0008
        /*0014*/ 	.byte	0x00, 0xf5, 0x21, 0x00


	//----- nvinfo : EIATTR_KPARAM_INFO
	.align		4
.L_18:
        /*0018*/ 	.byte	0x04, 0x17
        /*001a*/ 	.short	(.L_20 - .L_19)
.L_19:
        /*001c*/ 	.word	0x00000000
        /*0020*/ 	.short	0x0000
        /*0022*/ 	.short	0x0000
        /*0024*/ 	.byte	0x00, 0xf5, 0x21, 0x00


	//----- nvinfo : EIATTR_SPARSE_MMA_MASK
	.align		4
.L_20:
        /*0028*/ 	.byte	0x03, 0x50
        /*002a*/ 	.short	0x0000


	//----- nvinfo : EIATTR_MAXREG_COUNT
	.align		4
        /*002c*/ 	.byte	0x03, 0x1b
        /*002e*/ 	.short	0x00ff


	//----- nvinfo : EIATTR_MERCURY_ISA_VERSION
	.align		4
        /*0030*/ 	.byte	0x03, 0x5f
        /*0032*/ 	.short	0x0101


	//----- nvinfo : EIATTR_VRC_CTA_INIT_COUNT
	.align		4
        /*0034*/ 	.byte	0x02, 0x4a
	.zero		1
	.zero		1


	//----- nvinfo : EIATTR_EXIT_INSTR_OFFSETS
	.align		4
        /*0038*/ 	.byte	0x04, 0x1c
        /*003a*/ 	.short	(.L_22 - .L_21)


	//   ....[0]....
.L_21:
        /*003c*/ 	.word	0x00001680


	//----- nvinfo : EIATTR_CRS_STACK_SIZE
	.align		4
.L_22:
        /*0040*/ 	.byte	0x04, 0x1e
        /*0042*/ 	.short	(.L_24 - .L_23)
.L_23:
        /*0044*/ 	.word	0x00000000


	//----- nvinfo : EIATTR_CBANK_PARAM_SIZE
	.align		4
.L_24:
        /*0048*/ 	.byte	0x03, 0x19
        /*004a*/ 	.short	0x0010


	//----- nvinfo : EIATTR_PARAM_CBANK
	.align		4
        /*004c*/ 	.byte	0x04, 0x0a
        /*004e*/ 	.short	(.L_26 - .L_25)
	.align		4
.L_25:
        /*0050*/ 	.word	index@(.nv.constant0._Z15gpu_monte_carloPfP17curandStateXORWOW)
        /*0054*/ 	.short	0x0380
        /*0056*/ 	.short	0x0010


	//----- nvinfo : EIATTR_SW_WAR
	.align		4
.L_26:
        /*0058*/ 	.byte	0x04, 0x36
        /*005a*/ 	.short	(.L_28 - .L_27)
.L_27:
        /*005c*/ 	.word	0x00000008
.L_28:


//--------------------- .nv.callgraph             --------------------------
	.section	.nv.callgraph,"",@"SHT_CUDA_CALLGRAPH"
	.align	4
	.sectionentsize	8
	.align		4
        /*0000*/ 	.word	0x00000000
	.align		4
        /*0004*/ 	.word	0xffffffff
	.align		4
        /*0008*/ 	.word	0x00000000
	.align		4
        /*000c*/ 	.word	0xfffffffe
	.align		4
        /*0010*/ 	.word	0x00000000
	.align		4
        /*0014*/ 	.word	0xfffffffd
	.align		4
        /*0018*/ 	.word	0x00000000
	.align		4
        /*001c*/ 	.word	0xfffffffc


//--------------------- .nv.constant4             --------------------------
	.section	.nv.constant4,"a",@progbits
	.align	8
	.align		8
.nv.constant4:
        /*0000*/ 	.dword	precalc_xorwow_matrix
	.align		8
        /*0008*/ 	.dword	precalc_xorwow_offset_matrix
	.align		8
        /*0010*/ 	.dword	mrg32k3aM1
	.align		8
        /*0018*/ 	.dword	mrg32k3aM2
	.align		8
        /*0020*/ 	.dword	mrg32k3aM1SubSeq
	.align		8
        /*0028*/ 	.dword	mrg32k3aM2SubSeq
	.align		8
        /*0030*/ 	.dword	mrg32k3aM1Seq
	.align		8
        /*0038*/ 	.dword	mrg32k3aM2Seq


//--------------------- .nv.constant3             --------------------------
	.section	.nv.constant3,"a",@progbits
	.align	8
.nv.constant3:
	.type		__cr_lgamma_table,@object
	.size		__cr_lgamma_table,(.L_8 - __cr_lgamma_table)
__cr_lgamma_table:
        /*0000*/ 	.byte	0x00, 0x00, 0x00, 0x00, 0x00, 0x00, 0x00, 0x00, 0x00, 0x00, 0x00, 0x00, 0x00, 0x00, 0x00, 0x00
        /*0010*/ 	.byte	0xef, 0x39, 0xfa, 0xfe, 0x42, 0x2e, 0xe6, 0x3f, 0x02, 0x20, 0x2a, 0xfa, 0x0b, 0xab, 0xfc, 0x3f
        /*0020*/ 	.byte	0xf9, 0x2c, 0x92, 0x7c, 0xa7, 0x6c, 0x09, 0x40, 0xc9, 0x79, 0x44, 0x3c, 0x64, 0x26, 0x13, 0x40
        /*0030*/ 	.byte	0xca, 0x01, 0xcf, 0x3a, 0x27, 0x51, 0x1a, 0x40, 0x30, 0xcc, 0x2d, 0xf3, 0xe1, 0x0c, 0x21, 0x40
        /*0040*/ 	.byte	0x0d, 0xb7, 0xfc, 0x82, 0x8e, 0x35, 0x25, 0x40
.L_8:


//--------------------- .text._Z15gpu_monte_carloPfP17curandStateXORWOW --------------------------
	.section	.text._Z15gpu_monte_carloPfP17curandStateXORWOW,"ax",@progbits
	.align	128
        .global         _Z15gpu_monte_carloPfP17curandStateXORWOW
        .type           _Z15gpu_monte_carloPfP17curandStateXORWOW,@function
        .size           _Z15gpu_monte_carloPfP17curandStateXORWOW,(.L_x_10 - _Z15gpu_monte_carloPfP17curandStateXORWOW)
        .other          _Z15gpu_monte_carloPfP17curandStateXORWOW,@"STO_CUDA_ENTRY STV_DEFAULT"
_Z15gpu_monte_carloPfP17curandStateXORWOW:
.text._Z15gpu_monte_carloPfP17curandStateXORWOW:
[----:B------:R-:W-:Y:S01]  /*0000*/  LDC R1, c[0x0][0x37c] ;  /* 0x0000df00ff017b82 */ /* 0x000fe20000000800 */
[----:B------:R-:W0:Y:S07]  /*0010*/  S2R R0, SR_TID.X ;  /* 0x0000000000007919 */ /* 0x000e2e0000002100 */
[----:B------:R-:W1:Y:S01]  /*0020*/  LDC.64 R8, c[0x0][0x388] ;  /* 0x0000e200ff087b82 */ /* 0x000e620000000a00 */
[----:B------:R-:W0:Y:S01]  /*0030*/  LDCU UR4, c[0x0][0x360] ;  /* 0x00006c00ff0477ac */ /* 0x000e220008000800 */
[----:B------:R-:W-:Y:S01]  /*0040*/  IMAD.MOV.U32 R10, RZ, RZ, 0x3198c20f ;  /* 0x3198c20fff0a7424 */ /* 0x000fe200078e00ff */
[----:B------:R-:W0:Y:S01]  /*0050*/  S2R R3, SR_CTAID.X ;  /* 0x0000000000037919 */ /* 0x000e220000002500 */
[----:B------:R-:W-:Y:S01]  /*0060*/  IMAD.MOV.U32 R11, RZ, RZ, 0x5efdb30c ;  /* 0x5efdb30cff0b7424 */ /* 0x000fe200078e00ff */
[----:B------:R-:W2:Y:S01]  /*0070*/  LDCU.64 UR6, c[0x0][0x358] ;  /* 0x00006b00ff0677ac */ /* 0x000ea20008000a00 */
[----:B------:R-:W-:Y:S01]  /*0080*/  IMAD.MOV.U32 R12, RZ, RZ, 0x423bb012 ;  /* 0x423bb012ff0c7424 */ /* 0x000fe200078e00ff */
[----:B------:R-:W-:Y:S01]  /*0090*/  BSSY.RECONVERGENT B0, `(.L_x_0) ;  /* 0x00000ea000007945 */ /* 0x000fe20003800200 */
[----:B------:R-:W-:-:S02]  /*00a0*/  IMAD.MOV.U32 R13, RZ, RZ, -0x75bd8fc ;  /* 0xf8a42704ff0d7424 */ /* 0x000fc400078e00ff */
[----:B------:R-:W-:Y:S02]  /*00b0*/  IMAD.MOV.U32 R14, RZ, RZ, -0x23270784 ;  /* 0xdcd8f87cff0e7424 */ /* 0x000fe400078e00ff */
[----:B------:R-:W-:Y:S02]  /*00c0*/  IMAD.MOV.U32 R15, RZ, RZ, 0x57fa2510 ;  /* 0x57fa2510ff0f7424 */ /* 0x000fe400078e00ff */
[----:B------:R-:W-:Y:S02]  /*00d0*/  IMAD.MOV.U32 R7, RZ, RZ, 0x5efdb30c ;  /* 0x5efdb30cff077424 */ /* 0x000fe400078e00ff */
[----:B------:R-:W-:Y:S02]  /*00e0*/  IMAD.MOV.U32 R5, RZ, RZ, -0x75bd8fc ;  /* 0xf8a42704ff057424 */ /* 0x000fe400078e00ff */
[----:B------:R-:W-:Y:S02]  /*00f0*/  IMAD.MOV.U32 R4, RZ, RZ, 0x423bb012 ;  /* 0x423bb012ff047424 */ /* 0x000fe400078e00ff */
[----:B------:R-:W-:-:S02]  /*0100*/  IMAD.MOV.U32 R2, RZ, RZ, -0x23270784 ;  /* 0xdcd8f87cff027424 */ /* 0x000fc400078e00ff */
[----:B0-----:R-:W-:Y:S02]  /*0110*/  IMAD R0, R3, UR4, R0 ;  /* 0x0000000403007c24 */ /* 0x001fe4000f8e0200 */
[----:B------:R-:W-:Y:S02]  /*0120*/  IMAD.MOV.U32 R3, RZ, RZ, 0x57fa2510 ;  /* 0x57fa2510ff037424 */ /* 0x000fe400078e00ff */
[C---:B-1----:R-:W-:Y:S01]  /*0130*/  IMAD.WIDE.U32 R8, R0.reuse, 0x30, R8 ;  /* 0x0000003000087825 */ /* 0x042fe200078e0008 */
[----:B------:R-:W-:-:S04]  /*0140*/  ISETP.NE.AND P0, PT, R0, RZ, PT ;  /* 0x000000ff0000720c */ /* 0x000fc80003f05270 */
[----:B--2---:R0:W-:Y:S04]  /*0150*/  STG.E.64 desc[UR6][R8.64], R10 ;  /* 0x0000000a08007986 */ /* 0x0041e8000c101b06 */
[----:B------:R0:W-:Y:S04]  /*0160*/  STG.E.64 desc[UR6][R8.64+0x8], R12 ;  /* 0x0000080c08007986 */ /* 0x0001e8000c101b06 */
[----:B------:R0:W-:Y:S01]  /*0170*/  STG.E.64 desc[UR6][R8.64+0x10], R14 ;  /* 0x0000100e08007986 */ /* 0x0001e2000c101b06 */
[----:B------:R-:W-:Y:S05]  /*0180*/  @!P0 BRA `(.L_x_1) ;  /* 0x0000000c00688947 */ /* 0x000fea0003800000 */
[----:B------:R-:W-:Y:S02]  /*0190*/  IMAD.MOV.U32 R6, RZ, RZ, RZ ;  /* 0x000000ffff067224 */ /* 0x000fe400078e00ff */
[----:B0-----:R-:W-:Y:S02]  /*01a0*/  IMAD.MOV.U32 R12, RZ, RZ, R0 ;  /* 0x000000ffff0c7224 */ /* 0x001fe400078e0000 */
[----:B------:R-:W-:Y:S02]  /*01b0*/  IMAD.MOV.U32 R13, RZ, RZ, RZ ;  /* 0x000000ffff0d7224 */ /* 0x000fe400078e00ff */
[----:B------:R-:W-:Y:S02]  /*01c0*/  IMAD.MOV.U32 R7, RZ, RZ, 0x5efdb30c ;  /* 0x5efdb30cff077424 */ /* 0x000fe400078e00ff */
[----:B------:R-:W-:Y:S02]  /*01d0*/  IMAD.MOV.U32 R4, RZ, RZ, 0x423bb012 ;  /* 0x423bb012ff047424 */ /* 0x000fe400078e00ff */
[----:B------:R-:W-:-:S02]  /*01e0*/  IMAD.MOV.U32 R5, RZ, RZ, -0x75bd8fc ;  /* 0xf8a42704ff057424 */ /* 0x000fc400078e00ff */
[----:B------:R-:W-:Y:S02]  /*01f0*/  IMAD.MOV.U32 R2, RZ, RZ, -0x23270784 ;  /* 0xdcd8f87cff027424 */ /* 0x000fe400078e00ff */
[----:B------:R-:W-:-:S07]  /*0200*/  IMAD.MOV.U32 R3, RZ, RZ, 0x57fa2510 ;  /* 0x57fa2510ff037424 */ /* 0x000fce00078e00ff */
.L_x_7:
[----:B------:R-:W-:Y:S01]  /*0210*/  LOP3.LUT R8, R12, 0x3, RZ, 0xc0, !PT ;  /* 0x000000030c087812 */ /* 0x000fe200078ec0ff */
[----:B------:R-:W-:Y:S03]  /*0220*/  BSSY.RECONVERGENT B1, `(.L_x_2) ;  /* 0x00000ca000017945 */ /* 0x000fe60003800200 */
[----:B------:R-:W-:-:S04]  /*0230*/  ISETP.NE.U32.AND P0, PT, R8, RZ, PT ;  /* 0x000000ff0800720c */ /* 0x000fc80003f05070 */
[----:B------:R-:W-:-:S13]  /*0240*/  ISETP.NE.AND.EX P0, PT, RZ, RZ, PT, P0 ;  /* 0x000000ffff00720c */ /* 0x000fda0003f05300 */
[----:B0-----:R-:W-:Y:S05]  /*0250*/  @!P0 BRA `(.L_x_3) ;  /* 0x0000000c00188947 */ /* 0x001fea0003800000 */
[----:B------:R-:W0:Y:S01]  /*0260*/  LDC.64 R8, c[0x4][RZ] ;  /* 0x01000000ff087b82 */ /* 0x000e220000000a00 */
[----:B------:R-:W-:Y:S02]  /*0270*/  IMAD.MOV.U32 R14, RZ, RZ, RZ ;  /* 0x000000ffff0e7224 */ /* 0x000fe400078e00ff */
[----:B0-----:R-:W-:-:S07]  /*0280*/  IMAD.WIDE.U32 R8, R6, 0xc80, R8 ;  /* 0x00000c8006087825 */ /* 0x001fce00078e0008 */
.L_x_6:
[----:B------:R-:W-:Y:S01]  /*0290*/  IMAD.MOV.U32 R15, RZ, RZ, RZ ;  /* 0x000000ffff0f7224 */ /* 0x000fe200078e00ff */
[----:B0-----:R-:W-:Y:S02]  /*02a0*/  CS2R R2, SRZ ;  /* 0x0000000000027805 */ /* 0x001fe4000001ff00 */
[----:B------:R-:W-:Y:S01]  /*02b0*/  CS2R R4, SRZ ;  /* 0x0000000000047805 */ /* 0x000fe2000001ff00 */
[----:B------:R-:W-:-:S07]  /*02c0*/  IMAD.MOV.U32 R7, RZ, RZ, RZ ;  /* 0x000000ffff077224 */ /* 0x000fce00078e00ff */
.L_x_5:
[----:B------:R-:W0:Y:S02]  /*02d0*/  LDC.64 R10, c[0x0][0x388] ;  /* 0x0000e200ff0a7b82 */ /* 0x000e240000000a00 */
[----:B0-----:R-:W-:-:S04]  /*02e0*/  IMAD.WIDE.U32 R10, R0, 0x30, R10 ;  /* 0x00000030000a7825 */ /* 0x001fc800078e000a */
[----:B------:R-:W-:-:S05]  /*02f0*/  IMAD.WIDE.U32 R10, R15, 0x4, R10 ;  /* 0x000000040f0a7825 */ /* 0x000fca00078e000a */
[----:B------:R0:W5:Y:S01]  /*0300*/  LDG.E R16, desc[UR6][R10.64+0x4] ;  /* 0x000004060a107981 */ /* 0x000162000c1e1900 */
[----:B------:R-:W-:-:S07]  /*0310*/  IMAD.MOV.U32 R17, RZ, RZ, RZ ;  /* 0x000000ffff117224 */ /* 0x000fce00078e00ff */
.L_x_4:
[----:B-----5:R-:W-:Y:S01]  /*0320*/  SHF.R.U32.HI R23, RZ, R17, R16 ;  /* 0x00000011ff177219 */ /* 0x020fe20000011610 */
[----:B0-----:R-:W-:-:S03]  /*0330*/  IMAD.SHL.U32 R10, R15, 0x20, RZ ;  /* 0x000000200f0a7824 */ /* 0x001fc600078e00ff */
[----:B------:R-:W-:Y:S01]  /*0340*/  LOP3.LUT R11, R23, 0x1, RZ, 0xc0, !PT ;  /* 0x00000001170b7812 */ /* 0x000fe200078ec0ff */
[----:B------:R-:W-:-:S03]  /*0350*/  IMAD.IADD R10, R10, 0x1, R17 ;  /* 0x000000010a0a7824 */ /* 0x000fc600078e0211 */
[----:B------:R-:W-:Y:S01]  /*0360*/  ISETP.NE.U32.AND P0, PT, R11, 0x1, PT ;  /* 0x000000010b00780c */ /* 0x000fe20003f05070 */
[----:B------:R-:W-:-:S03]  /*0370*/  IMAD R11, R10, 0x5, RZ ;  /* 0x000000050a0b7824 */ /* 0x000fc600078e02ff */
[----:B------:R-:W-:Y:S01]  /*0380*/  R2P PR, R23, 0x7e ;  /* 0x0000007e17007804 */ /* 0x000fe20000000000 */
[----:B------:R-:W-:-:S08]  /*0390*/  IMAD.WIDE.U32 R10, R11, 0x4, R8 ;  /* 0x000000040b0a7825 */ /* 0x000fd000078e0008 */
[----:B------:R-:W2:Y:S04]  /*03a0*/  @!P0 LDG.E R20, desc[UR6][R10.64+0x10] ;  /* 0x000010060a148981 */ /* 0x000ea8000c1e1900 */
[----:B------:R-:W3:Y:S04]  /*03b0*/  @P1 LDG.E R22, desc[UR6][R10.64+0x24] ;  /* 0x000024060a161981 */ /* 0x000ee8000c1e1900 */
[----:B------:R-:W4:Y:S04]  /*03c0*/  @P2 LDG.E R24, desc[UR6][R10.64+0x38] ;  /* 0x000038060a182981 */ /* 0x000f28000c1e1900 */
[----:B------:R-:W4:Y:S04]  /*03d0*/  @P3 LDG.E R26, desc[UR6][R10.64+0x4c] ;  /* 0x00004c060a1a3981 */ /* 0x000f28000c1e1900 */
[----:B------:R-:W4:Y:S04]  /*03e0*/  @P4 LDG.E R28, desc[UR6][R10.64+0x60] ;  /* 0x000060060a1c4981 */ /* 0x000f28000c1e1900 */
[----:B------:R-:W4:Y:S04]  /*03f0*/  @!P0 LDG.E R18, desc[UR6][R10.64] ;  /* 0x000000060a128981 */ /* 0x000f28000c1e1900 */
[----:B------:R-:W4:Y:S04]  /*0400*/  @!P0 LDG.E R19, desc[UR6][R10.64+0x4] ;  /* 0x000004060a138981 */ /* 0x000f28000c1e1900 */
[----:B------:R-:W4:Y:S04]  /*0410*/  @P5 LDG.E R21, desc[UR6][R10.64+0x74] ;  /* 0x000074060a155981 */ /* 0x000f28000c1e1900 */
[----:B------:R-:W4:Y:S04]  /*0420*/  @P1 LDG.E R25, desc[UR6][R10.64+0x20] ;  /* 0x000020060a191981 */ /* 0x000f28000c1e1900 */
[----:B------:R-:W4:Y:S01]  /*0430*/  @P3 LDG.E R27, desc[UR6][R10.64+0x48] ;  /* 0x000048060a1b3981 */ /* 0x000f22000c1e1900 */
[----:B--2---:R-:W-:-:S03]  /*0440*/  @!P0 LOP3.LUT R3, R3, R20, RZ, 0x3c, !PT ;  /* 0x0000001403038212 */ /* 0x004fc600078e3cff */
[----:B------:R-:W2:Y:S01]  /*0450*/  @P1 LDG.E R20, desc[UR6][R10.64+0x14] ;  /* 0x000014060a141981 */ /* 0x000ea2000c1e1900 */
[----:B---3--:R-:W-:-:S03]  /*0460*/  @P1 LOP3.LUT R3, R3, R22, RZ, 0x3c, !PT ;  /* 0x0000001603031212 */ /* 0x008fc600078e3cff */
[----:B------:R-:W3:Y:S01]  /*0470*/  @P1 LDG.E R22, desc[UR6][R10.64+0x1c] ;  /* 0x00001c060a161981 */ /* 0x000ee2000c1e1900 */
[----:B----4-:R-:W-:-:S03]  /*0480*/  @P2 LOP3.LUT R3, R3, R24, RZ, 0x3c, !PT ;  /* 0x0000001803032212 */ /* 0x010fc600078e3cff */
[----:B------:R-:W4:Y:S01]  /*0490*/  @P2 LDG.E R24, desc[UR6][R10.64+0x28] ;  /* 0x000028060a182981 */ /* 0x000f22000c1e1900 */
[----:B------:R-:W-:-:S03]  /*04a0*/  @P3 LOP3.LUT R3, R3, R26, RZ, 0x3c, !PT ;  /* 0x0000001a03033212 */ /* 0x000fc600078e3cff */
[----:B------:R-:W3:Y:S01]  /*04b0*/  @P6 LDG.E R26, desc[UR6][R10.64+0x88] ;  /* 0x000088060a1a6981 */ /* 0x000ee2000c1e1900 */
[----:B------:R-:W-:Y:S02]  /*04c0*/  @P4 LOP3.LUT R3, R3, R28, RZ, 0x3c, !PT ;  /* 0x0000001c03034212 */ /* 0x000fe400078e3cff */
[----:B------:R-:W-:Y:S02]  /*04d0*/  @!P0 LOP3.LUT R7, R7, R18, RZ, 0x3c, !PT ;  /* 0x0000001207078212 */ /* 0x000fe400078e3cff */
[----:B------:R-:W3:Y:S01]  /*04e0*/  @!P0 LDG.E R18, desc[UR6][R10.64+0x8] ;  /* 0x000008060a128981 */ /* 0x000ee2000c1e1900 */
[----:B------:R-:W-:-:S03]  /*04f0*/  @!P0 LOP3.LUT R4, R4, R19, RZ, 0x3c, !PT ;  /* 0x0000001304048212 */ /* 0x000fc600078e3cff */
[----:B------:R-:W3:Y:S01]  /*0500*/  @!P0 LDG.E R19, desc[UR6][R10.64+0xc] ;  /* 0x00000c060a138981 */ /* 0x000ee2000c1e1900 */
[----:B------:R-:W-:-:S03]  /*0510*/  @P5 LOP3.LUT R3, R3, R21, RZ, 0x3c, !PT ;  /* 0x0000001503035212 */ /* 0x000fc600078e3cff */
[----:B------:R-:W3:Y:S01]  /*0520*/  @P1 LDG.E R21, desc[UR6][R10.64+0x18] ;  /* 0x000018060a151981 */ /* 0x000ee2000c1e1900 */
[----:B--2---:R-:W-:-:S03]  /*0530*/  @P1 LOP3.LUT R7, R7, R20, RZ, 0x3c, !PT ;  /* 0x0000001407071212 */ /* 0x004fc600078e3cff */
[----:B------:R-:W2:Y:S01]  /*0540*/  @P3 LDG.E R20, desc[UR6][R10.64+0x3c] ;  /* 0x00003c060a143981 */ /* 0x000ea2000c1e1900 */
[----:B----4-:R-:W-:-:S03]  /*0550*/  @P2 LOP3.LUT R7, R7, R24, RZ, 0x3c, !PT ;  /* 0x0000001807072212 */ /* 0x010fc600078e3cff */
[----:B------:R-:W4:Y:S01]  /*0560*/  @P4 LDG.E R24, desc[UR6][R10.64+0x50] ;  /* 0x000050060a184981 */ /* 0x000f22000c1e1900 */
[----:B---3--:R-:W-:-:S03]  /*0570*/  @!P0 LOP3.LUT R5, R5, R18, RZ, 0x3c, !PT ;  /* 0x0000001205058212 */ /* 0x008fc600078e3cff */
[----:B------:R-:W3:Y:S01]  /*0580*/  @P2 LDG.E R18, desc[UR6][R10.64+0x30] ;  /* 0x000030060a122981 */ /* 0x000ee2000c1e1900 */
[----:B------:R-:W-:-:S03]  /*0590*/  @!P0 LOP3.LUT R2, R2, R19, RZ, 0x3c, !PT ;  /* 0x0000001302028212 */ /* 0x000fc600078e3cff */
[----:B------:R-:W3:Y:S01]  /*05a0*/  @P2 LDG.E R19, desc[UR6][R10.64+0x2c] ;  /* 0x00002c060a132981 */ /* 0x000ee2000c1e1900 */
[----:B------:R-:W-:-:S03]  /*05b0*/  @P1 LOP3.LUT R4, R4, R21, RZ, 0x3c, !PT ;  /* 0x0000001504041212 */ /* 0x000fc600078e3cff */
[----:B------:R-:W3:Y:S01]  /*05c0*/  @P2 LDG.E R21, desc[UR6][R10.64+0x34] ;  /* 0x000034060a152981 */ /* 0x000ee2000c1e1900 */
[----:B------:R-:W-:Y:S02]  /*05d0*/  @P1 LOP3.LUT R5, R5, R22, RZ, 0x3c, !PT ;  /* 0x0000001605051212 */ /* 0x000fe400078e3cff */
[----:B------:R-:W-:Y:S01]  /*05e0*/  @P1 LOP3.LUT R2, R2, R25, RZ, 0x3c, !PT ;  /* 0x0000001902021212 */ /* 0x000fe200078e3cff */
[----:B------:R-:W3:Y:S04]  /*05f0*/  @P3 LDG.E R22, desc[UR6][R10.64+0x44] ;  /* 0x000044060a163981 */ /* 0x000ee8000c1e1900 */
[----:B------:R-:W3:Y:S01]  /*0600*/  @P3 LDG.E R25, desc[UR6][R10.64+0x40] ;  /* 0x000040060a193981 */ /* 0x000ee2000c1e1900 */
[----:B--2---:R-:W-:-:S03]  /*0610*/  @P3 LOP3.LUT R7, R7, R20, RZ, 0x3c, !PT ;  /* 0x0000001407073212 */ /* 0x004fc600078e3cff */
[----:B------:R-:W2:Y:S01]  /*0620*/  @P5 LDG.E R20, desc[UR6][R10.64+0x64] ;  /* 0x000064060a145981 */ /* 0x000ea2000c1e1900 */
[----:B----4-:R-:W-:-:S03]  /*0630*/  @P4 LOP3.LUT R7, R7, R24, RZ, 0x3c, !PT ;  /* 0x0000001807074212 */ /* 0x010fc600078e3cff */
[----:B------:R-:W4:Y:S01]  /*0640*/  @P6 LDG.E R24, desc[UR6][R10.64+0x78] ;  /* 0x000078060a186981 */ /* 0x000f22000c1e1900 */
[----:B---3--:R-:W-:-:S03]  /*0650*/  @P2 LOP3.LUT R5, R5, R18, RZ, 0x3c, !PT ;  /* 0x0000001205052212 */ /* 0x008fc600078e3cff */
[----:B------:R-:W3:Y:S01]  /*0660*/  @P4 LDG.E R18, desc[UR6][R10.64+0x58] ;  /* 0x000058060a124981 */ /* 0x000ee2000c1e1900 */
[----:B------:R-:W-:-:S03]  /*0670*/  @P2 LOP3.LUT R4, R4, R19, RZ, 0x3c, !PT ;  /* 0x0000001304042212 */ /* 0x000fc600078e3cff */
[----:B------:R-:W3:Y:S01]  /*0680*/  @P4 LDG.E R19, desc[UR6][R10.64+0x54] ;  /* 0x000054060a134981 */ /* 0x000ee2000c1e1900 */
[----:B------:R-:W-:-:S03]  /*0690*/  @P2 LOP3.LUT R2, R2, R21, RZ, 0x3c, !PT ;  /* 0x0000001502022212 */ /* 0x000fc600078e3cff */
[----:B------:R-:W3:Y:S01]  /*06a0*/  @P4 LDG.E R21, desc[UR6][R10.64+0x5c] ;  /* 0x00005c060a154981 */ /* 0x000ee2000c1e1900 */
[----:B------:R-:W-:Y:S02]  /*06b0*/  @P3 LOP3.LUT R5, R5, R22, RZ, 0x3c, !PT ;  /* 0x0000001605053212 */ /* 0x000fe400078e3cff */
[----:B------:R-:W-:Y:S01]  /*06c0*/  @P3 LOP3.LUT R2, R2, R27, RZ, 0x3c, !PT ;  /* 0x0000001b02023212 */ /* 0x000fe200078e3cff */
[----:B------:R-:W3:Y:S01]  /*06d0*/  @P5 LDG.E R22, desc[UR6][R10.64+0x6c] ;  /* 0x00006c060a165981 */ /* 0x000ee2000c1e1900 */
[----:B------:R-:W-:-:S03]  /*06e0*/  @P3 LOP3.LUT R4, R4, R25, RZ, 0x3c, !PT ;  /* 0x0000001904043212 */ /* 0x000fc600078e3cff */
[----:B------:R-:W3:Y:S04]  /*06f0*/  @P5 LDG.E R25, desc[UR6][R10.64+0x68] ;  /* 0x000068060a195981 */ /* 0x000ee8000c1e1900 */
[----:B------:R-:W3:Y:S01]  /*0700*/  @P5 LDG.E R27, desc[UR6][R10.64+0x70] ;  /* 0x000070060a1b5981 */ /* 0x000ee2000c1e1900 */
[----:B------:R-:W-:Y:S02]  /*0710*/  LOP3.LUT P0, RZ, R23, 0x80, RZ, 0xc0, !PT ;  /* 0x0000008017ff7812 */ /* 0x000fe4000780c0ff */
[----:B--2---:R-:W-:-:S11]  /*0720*/  @P5 LOP3.LUT R7, R7, R20, RZ, 0x3c, !PT ;  /* 0x0000001407075212 */ /* 0x004fd600078e3cff */
        /* <DEDUP_REMOVED lines=15> */
[----:B------:R-:W-:Y:S02]  /*0820*/  @P6 LOP3.LUT R3, R3, R26, RZ, 0x3c, !PT ;  /* 0x0000001a03036212 */ /* 0x000fe400078e3cff */
[----:B--2---:R-:W-:Y:S02]  /*0830*/  @P0 LOP3.LUT R7, R7, R20, RZ, 0x3c, !PT ;  /* 0x0000001407070212 */ /* 0x004fe400078e3cff */
[----:B----4-:R-:W-:Y:S02]  /*0840*/  @P0 LOP3.LUT R3, R3, R24, RZ, 0x3c, !PT ;  /* 0x0000001803030212 */ /* 0x010fe400078e3cff */
[----:B---3--:R-:W-:Y:S02]  /*0850*/  @P6 LOP3.LUT R5, R5, R18, RZ, 0x3c, !PT ;  /* 0x0000001205056212 */ /* 0x008fe400078e3cff */
[----:B------:R-:W-:Y:S02]  /*0860*/  @P6 LOP3.LUT R4, R4, R19, RZ, 0x3c, !PT ;  /* 0x0000001304046212 */ /* 0x000fe400078e3cff */
[----:B------:R-:W-:-:S02]  /*0870*/  @P6 LOP3.LUT R2, R2, R21, RZ, 0x3c, !PT ;  /* 0x0000001502026212 */ /* 0x000fc400078e3cff */
[----:B------:R-:W-:Y:S02]  /*0880*/  @P0 LOP3.LUT R5, R5, R22, RZ, 0x3c, !PT ;  /* 0x0000001605050212 */ /* 0x000fe400078e3cff */
[----:B------:R-:W-:Y:S02]  /*0890*/  @P0 LOP3.LUT R4, R4, R25, RZ, 0x3c, !PT ;  /* 0x0000001904040212 */ /* 0x000fe400078e3cff */
[----:B------:R-:W-:Y:S02]  /*08a0*/  @P0 LOP3.LUT R2, R2, R27, RZ, 0x3c, !PT ;  /* 0x0000001b02020212 */ /* 0x000fe400078e3cff */
[----:B------:R-:W-:-:S13]  /*08b0*/  R2P PR, R23.B1, 0x7f ;  /* 0x0000007f17007804 */ /* 0x000fda0000001000 */
[----:B------:R-:W2:Y:S04]  /*08c0*/  @P0 LDG.E R18, desc[UR6][R10.64+0xa0] ;  /* 0x0000a0060a120981 */ /* 0x000ea8000c1e1900 */
[----:B------:R-:W3:Y:S04]  /*08d0*/  @P0 LDG.E R20, desc[UR6][R10.64+0xa8] ;  /* 0x0000a8060a140981 */ /* 0x000ee8000c1e1900 */
[----:B------:R-:W4:Y:S04]  /*08e0*/  @P1 LDG.E R22, desc[UR6][R10.64+0xbc] ;  /* 0x0000bc060a161981 */ /* 0x000f28000c1e1900 */
[----:B------:R-:W4:Y:S04]  /*08f0*/  @P1 LDG.E R24, desc[UR6][R10.64+0xc4] ;  /* 0x0000c4060a181981 */ /* 0x000f28000c1e1900 */
[----:B------:R-:W4:Y:S04]  /*0900*/  @P0 LDG.E R19, desc[UR6][R10.64+0xa4] ;  /* 0x0000a4060a130981 */ /* 0x000f28000c1e1900 */
[----:B------:R-:W4:Y:S04]  /*0910*/  @P0 LDG.E R21, desc[UR6][R10.64+0xac] ;  /* 0x0000ac060a150981 */ /* 0x000f28000c1e1900 */
[----:B------:R-:W4:Y:S04]  /*0920*/  @P1 LDG.E R25, desc[UR6][R10.64+0xb8] ;  /* 0x0000b8060a191981 */ /* 0x000f28000c1e1900 */
[----:B------:R-:W4:Y:S04]  /*0930*/  @P2 LDG.E R26, desc[UR6][R10.64+0xc8] ;  /* 0x0000c8060a1a2981 */ /* 0x000f28000c1e1900 */
[----:B------:R-:W4:Y:S04]  /*0940*/  @P1 LDG.E R27, desc[UR6][R10.64+0xc0] ;  /* 0x0000c0060a1b1981 */ /* 0x000f28000c1e1900 */
[----:B------:R-:W4:Y:S01]  /*0950*/  @P3 LDG.E R28, desc[UR6][R10.64+0xec] ;  /* 0x0000ec060a1c3981 */ /* 0x000f22000c1e1900 */
[----:B--2---:R-:W-:-:S03]  /*0960*/  @P0 LOP3.LUT R7, R7, R18, RZ, 0x3c, !PT ;  /* 0x0000001207070212 */ /* 0x004fc600078e3cff */
[----:B------:R-:W2:Y:S01]  /*0970*/  @P0 LDG.E R18, desc[UR6][R10.64+0xb0] ;  /* 0x0000b0060a120981 */ /* 0x000ea2000c1e1900 */
[----:B---3--:R-:W-:-:S03]  /*0980*/  @P0 LOP3.LUT R5, R5, R20, RZ, 0x3c, !PT ;  /* 0x0000001405050212 */ /* 0x008fc600078e3cff */
[----:B------:R-:W3:Y:S01]  /*0990*/  @P1 LDG.E R20, desc[UR6][R10.64+0xb4] ;  /* 0x0000b4060a141981 */ /* 0x000ee2000c1e1900 */
[----:B----4-:R-:W-:-:S03]  /*09a0*/  @P1 LOP3.LUT R5, R5, R22, RZ, 0x3c, !PT ;  /* 0x0000001605051212 */ /* 0x010fc600078e3cff */
[----:B------:R-:W4:Y:S01]  /*09b0*/  @P2 LDG.E R22, desc[UR6][R10.64+0xd8] ;  /* 0x0000d8060a162981 */ /* 0x000f22000c1e1900 */
[----:B------:R-:W-:-:S03]  /*09c0*/  @P0 LOP3.LUT R4, R4, R19, RZ, 0x3c, !PT ;  /* 0x0000001304040212 */ /* 0x000fc600078e3cff */
[----:B------:R-:W4:Y:S01]  /*09d0*/  @P2 LDG.E R19, desc[UR6][R10.64+0xcc] ;  /* 0x0000cc060a132981 */ /* 0x000f22000c1e1900 */
[----:B------:R-:W-:-:S03]  /*09e0*/  @P0 LOP3.LUT R2, R2, R21, RZ, 0x3c, !PT ;  /* 0x0000001502020212 */ /* 0x000fc600078e3cff */
[----:B------:R-:W4:Y:S01]  /*09f0*/  @P2 LDG.E R21, desc[UR6][R10.64+0xd4] ;  /* 0x0000d4060a152981 */ /* 0x000f22000c1e1900 */
[----:B------:R-:W-:-:S03]  /*0a00*/  @P1 LOP3.LUT R4, R4, R25, RZ, 0x3c, !PT ;  /* 0x0000001904041212 */ /* 0x000fc600078e3cff */
[----:B------:R-:W4:Y:S01]  /*0a10*/  @P3 LDG.E R25, desc[UR6][R10.64+0xe8] ;  /* 0x0000e8060a193981 */ /* 0x000f22000c1e1900 */
[----:B--2---:R-:W-:-:S03]  /*0a20*/  @P0 LOP3.LUT R3, R3, R18, RZ, 0x3c, !PT ;  /* 0x0000001203030212 */ /* 0x004fc600078e3cff */
[----:B------:R-:W2:Y:S01]  /*0a30*/  @P4 LDG.E R18, desc[UR6][R10.64+0xf0] ;  /* 0x0000f0060a124981 */ /* 0x000ea2000c1e1900 */
[----:B------:R-:W-:-:S03]  /*0a40*/  @P1 LOP3.LUT R3, R3, R24, RZ, 0x3c, !PT ;  /* 0x0000001803031212 */ /* 0x000fc600078e3cff */
[----:B------:R-:W2:Y:S01]  /*0a50*/  @P3 LDG.E R24, desc[UR6][R10.64+0xdc] ;  /* 0x0000dc060a183981 */ /* 0x000ea2000c1e1900 */
[----:B---3--:R-:W-:-:S03]  /*0a60*/  @P1 LOP3.LUT R7, R7, R20, RZ, 0x3c, !PT ;  /* 0x0000001407071212 */ /* 0x008fc600078e3cff */
[----:B------:R-:W3:Y:S01]  /*0a70*/  @P2 LDG.E R20, desc[UR6][R10.64+0xd0] ;  /* 0x0000d0060a142981 */ /* 0x000ee2000c1e1900 */
[----:B------:R-:W-:Y:S02]  /*0a80*/  LOP3.LUT P0, RZ, R23, 0x8000, RZ, 0xc0, !PT ;  /* 0x0000800017ff7812 */ /* 0x000fe4000780c0ff */
[----:B------:R-:W-:Y:S01]  /*0a90*/  @P2 LOP3.LUT R7, R7, R26, RZ, 0x3c, !PT ;  /* 0x0000001a07072212 */ /* 0x000fe200078e3cff */
[----:B------:R-:W3:Y:S04]  /*0aa0*/  @P3 LDG.E R23, desc[UR6][R10.64+0xe0] ;  /* 0x0000e0060a173981 */ /* 0x000ee8000c1e1900 */
[----:B------:R-:W3:Y:S01]  /*0ab0*/  @P3 LDG.E R26, desc[UR6][R10.64+0xe4] ;  /* 0x0000e4060a1a3981 */ /* 0x000ee2000c1e1900 */
[----:B------:R-:W-:Y:S02]  /*0ac0*/  @P1 LOP3.LUT R2, R2, R27, RZ, 0x3c, !PT ;  /* 0x0000001b02021212 */ /* 0x000fe400078e3cff */
[----:B----4-:R-:W-:-:S02]  /*0ad0*/  @P2 LOP3.LUT R3, R3, R22, RZ, 0x3c, !PT ;  /* 0x0000001603032212 */ /* 0x010fc400078e3cff */
[----:B------:R-:W4:Y:S01]  /*0ae0*/  @P4 LDG.E R22, desc[UR6][R10.64+0x100] ;  /* 0x000100060a164981 */ /* 0x000f22000c1e1900 */
[----:B------:R-:W-:Y:S02]  /*0af0*/  @P2 LOP3.LUT R4, R4, R19, RZ, 0x3c, !PT ;  /* 0x0000001304042212 */ /* 0x000fe400078e3cff */
[----:B------:R-:W-:Y:S01]  /*0b00*/  @P2 LOP3.LUT R2, R2, R21, RZ, 0x3c, !PT ;  /* 0x0000001502022212 */ /* 0x000fe200078e3cff */
[----:B------:R-:W4:Y:S04]  /*0b10*/  @P4 LDG.E R19, desc[UR6][R10.64+0xf4] ;  /* 0x0000f4060a134981 */ /* 0x000f28000c1e1900 */
[----:B------:R-:W4:Y:S01]  /*0b20*/  @P4 LDG.E R21, desc[UR6][R10.64+0xfc] ;  /* 0x0000fc060a154981 */ /* 0x000f22000c1e1900 */
[----:B------:R-:W-:-:S03]  /*0b30*/  @P3 LOP3.LUT R2, R2, R25, RZ, 0x3c, !PT ;  /* 0x0000001902023212 */ /* 0x000fc600078e3cff */
[----:B------:R-:W4:Y:S01]  /*0b40*/  @P5 LDG.E R25, desc[UR6][R10.64+0x110] ;  /* 0x000110060a195981 */ /* 0x000f22000c1e1900 */
[----:B--2---:R-:W-:-:S03]  /*0b50*/  @P3 LOP3.LUT R7, R7, R24, RZ, 0x3c, !PT ;  /* 0x0000001807073212 */ /* 0x004fc600078e3cff */
[----:B------:R-:W2:Y:S01]  /*0b60*/  @P5 LDG.E R24, desc[UR6][R10.64+0x104] ;  /* 0x000104060a185981 */ /* 0x000ea2000c1e1900 */
[----:B---3--:R-:W-:Y:S02]  /*0b70*/  @P2 LOP3.LUT R5, R5, R20, RZ, 0x3c, !PT ;  /* 0x0000001405052212 */ /* 0x008fe400078e3cff */
[----:B------:R-:W-:Y:S01]  /*0b80*/  @P4 LOP3.LUT R7, R7, R18, RZ, 0x3c, !PT ;  /* 0x0000001207074212 */ /* 0x000fe200078e3cff */
[----:B------:R-:W3:Y:S01]  /*0b90*/  @P4 LDG.E R20, desc[UR6][R10.64+0xf8] ;  /* 0x0000f8060a144981 */ /* 0x000ee2000c1e1900 */
[----:B------:R-:W-:-:S03]  /*0ba0*/  @P3 LOP3.LUT R4, R4, R23, RZ, 0x3c, !PT ;  /* 0x0000001704043212 */ /* 0x000fc600078e3cff */
[----:B------:R-:W3:Y:S01]  /*0bb0*/  @P5 LDG.E R18, desc[UR6][R10.64+0x114] ;  /* 0x000114060a125981 */ /* 0x000ee2000c1e1900 */
[----:B------:R-:W-:-:S03]  /*0bc0*/  @P3 LOP3.LUT R5, R5, R26, RZ, 0x3c, !PT ;  /* 0x0000001a05053212 */ /* 0x000fc600078e3cff */
[----:B------:R-:W3:Y:S04]  /*0bd0*/  @P5 LDG.E R23, desc[UR6][R10.64+0x108] ;  /* 0x000108060a175981 */ /* 0x000ee8000c1e1900 */
[----:B------:R-:W3:Y:S01]  /*0be0*/  @P5 LDG.E R26, desc[UR6][R10.64+0x10c] ;  /* 0x00010c060a1a5981 */ /* 0x000ee2000c1e1900 */
[----:B------:R-:W-:Y:S02]  /*0bf0*/  @P3 LOP3.LUT R3, R3, R28, RZ, 0x3c, !PT ;  /* 0x0000001c03033212 */ /* 0x000fe400078e3cff */
[----:B----4-:R-:W-:Y:S01]  /*0c00*/  @P4 LOP3.LUT R4, R4, R19, RZ, 0x3c, !PT ;  /* 0x0000001304044212 */ /* 0x010fe200078e3cff */
[----:B------:R-:W4:Y:S01]  /*0c10*/  @P0 LDG.E R28, desc[UR6][R10.64+0x13c] ;  /* 0x00013c060a1c0981 */ /* 0x000f22000c1e1900 */
[----:B------:R-:W-:Y:S02]  /*0c20*/  @P4 LOP3.LUT R3, R3, R22, RZ, 0x3c, !PT ;  /* 0x0000001603034212 */ /* 0x000fe400078e3cff */
[----:B------:R-:W-:Y:S01]  /*0c30*/  @P4 LOP3.LUT R2, R2, R21, RZ, 0x3c, !PT ;  /* 0x0000001502024212 */ /* 0x000fe200078e3cff */
[----:B------:R-:W4:Y:S04]  /*0c40*/  @P6 LDG.E R19, desc[UR6][R10.64+0x11c] ;  /* 0x00011c060a136981 */ /* 0x000f28000c1e1900 */
[----:B------:R-:W4:Y:S01]  /*0c50*/  @P6 LDG.E R22, desc[UR6][R10.64+0x120] ;  /* 0x000120060a166981 */ /* 0x000f22000c1e1900 */
[----:B------:R-:W-:-:S03]  /*0c60*/  @P5 LOP3.LUT R2, R2, R25, RZ, 0x3c, !PT ;  /* 0x0000001902025212 */ /* 0x000fc600078e3cff */
[----:B------:R-:W4:Y:S04]  /*0c70*/  @P6 LDG.E R21, desc[UR6][R10.64+0x124] ;  /* 0x000124060a156981 */ /* 0x000f28000c1e1900 */
[----:B------:R-:W4:Y:S01]  /*0c80*/  @P0 LDG.E R25, desc[UR6][R10.64+0x138] ;  /* 0x000138060a190981 */ /* 0x000f22000c1e1900 */
[----:B--2---:R-:W-:-:S03]  /*0c90*/  @P5 LOP3.LUT R7, R7, R24, RZ, 0x3c, !PT ;  /* 0x0000001807075212 */ /* 0x004fc600078e3cff */
[----:B------:R-:W2:Y:S01]  /*0ca0*/  @P0 LDG.E R24, desc[UR6][R10.64+0x12c] ;  /* 0x00012c060a180981 */ /* 0x000ea2000c1e1900 */
[----:B---3--:R-:W-:-:S03]  /*0cb0*/  @P4 LOP3.LUT R5, R5, R20, RZ, 0x3c, !PT ;  /* 0x0000001405054212 */ /* 0x008fc600078e3cff */
[----:B------:R-:W3:Y:S01]  /*0cc0*/  @P6 LDG.E R20, desc[UR6][R10.64+0x118] ;  /* 0x000118060a146981 */ /* 0x000ee2000c1e1900 */
[----:B------:R-:W-:-:S03]  /*0cd0*/  @P5 LOP3.LUT R3, R3, R18, RZ, 0x3c, !PT ;  /* 0x0000001203035212 */ /* 0x000fc600078e3cff */
[----:B------:R-:W2:Y:S01]  /*0ce0*/  @P6 LDG.E R18, desc[UR6][R10.64+0x128] ;  /* 0x000128060a126981 */ /* 0x000ea2000c1e1900 */
[----:B------:R-:W-:-:S03]  /*0cf0*/  @P5 LOP3.LUT R4, R4, R23, RZ, 0x3c, !PT ;  /* 0x0000001704045212 */ /* 0x000fc600078e3cff */
[----:B------:R-:W2:Y:S01]  /*0d00*/  @P0 LDG.E R23, desc[UR6][R10.64+0x130] ;  /* 0x000130060a170981 */ /* 0x000ea2000c1e1900 */
[----:B------:R-:W-:-:S03]  /*0d10*/  @P5 LOP3.LUT R5, R5, R26, RZ, 0x3c, !PT ;  /* 0x0000001a05055212 */ /* 0x000fc600078e3cff */
[----:B------:R-:W2:Y:S01]  /*0d20*/  @P0 LDG.E R26, desc[UR6][R10.64+0x134] ;  /* 0x000134060a1a0981 */ /* 0x000ea2000c1e1900 */
[----:B------:R-:W-:-:S05]  /*0d30*/  VIADD R17, R17, 0x10 ;  /* 0x0000001011117836 */ /* 0x000fca0000000000 */
[----:B------:R-:W-:Y:S02]  /*0d40*/  ISETP.NE.AND P1, PT, R17, 0x20, PT ;  /* 0x000000201100780c */ /* 0x000fe40003f25270 */
[----:B----4-:R-:W-:Y:S02]  /*0d50*/  @P6 LOP3.LUT R4, R4, R19, RZ, 0x3c, !PT ;  /* 0x0000001304046212 */ /* 0x010fe400078e3cff */
[----:B------:R-:W-:Y:S02]  /*0d60*/  @P6 LOP3.LUT R5, R5, R22, RZ, 0x3c, !PT ;  /* 0x0000001605056212 */ /* 0x000fe400078e3cff */
[----:B------:R-:W-:-:S04]  /*0d70*/  @P6 LOP3.LUT R2, R2, R21, RZ, 0x3c, !PT ;  /* 0x0000001502026212 */ /* 0x000fc800078e3cff */
[----:B------:R-:W-:Y:S02]  /*0d80*/  @P0 LOP3.LUT R2, R2, R25, RZ, 0x3c, !PT ;  /* 0x0000001902020212 */ /* 0x000fe400078e3cff */
[----:B---3--:R-:W-:Y:S02]  /*0d90*/  @P6 LOP3.LUT R7, R7, R20, RZ, 0x3c, !PT ;  /* 0x0000001407076212 */ /* 0x008fe400078e3cff */
[----:B--2---:R-:W-:Y:S02]  /*0da0*/  @P6 LOP3.LUT R3, R3, R18, RZ, 0x3c, !PT ;  /* 0x0000001203036212 */ /* 0x004fe400078e3cff */
[----:B------:R-:W-:Y:S02]  /*0db0*/  @P0 LOP3.LUT R7, R7, R24, RZ, 0x3c, !PT ;  /* 0x0000001807070212 */ /* 0x000fe400078e3cff */
[----:B------:R-:W-:Y:S02]  /*0dc0*/  @P0 LOP3.LUT R4, R4, R23, RZ, 0x3c, !PT ;  /* 0x0000001704040212 */ /* 0x000fe400078e3cff */
[----:B------:R-:W-:-:S02]  /*0dd0*/  @P0 LOP3.LUT R3, R3, R28, RZ, 0x3c, !PT ;  /* 0x0000001c03030212 */ /* 0x000fc400078e3cff */
[----:B------:R-:W-:Y:S01]  /*0de0*/  @P0 LOP3.LUT R5, R5, R26, RZ, 0x3c, !PT ;  /* 0x0000001a05050212 */ /* 0x000fe200078e3cff */
[----:B------:R-:W-:Y:S06]  /*0df0*/  @P1 BRA `(.L_x_4) ;  /* 0xfffffff400481947 */ /* 0x000fec000383ffff */
[----:B------:R-:W-:-:S05]  /*0e00*/  VIADD R15, R15, 0x1 ;  /* 0x000000010f0f7836 */ /* 0x000fca0000000000 */
[----:B------:R-:W-:-:S13]  /*0e10*/  ISETP.NE.AND P0, PT, R15, 0x5, PT ;  /* 0x000000050f00780c */ /* 0x000fda0003f05270 */
[----:B------:R-:W-:Y:S05]  /*0e20*/  @P0 BRA `(.L_x_5) ;  /* 0xfffffff400280947 */ /* 0x000fea000383ffff */
[----:B------:R-:W0:Y:S01]  /*0e30*/  LDC.64 R10, c[0x0][0x388] ;  /* 0x0000e200ff0a7b82 */ /* 0x000e220000000a00 */
[----:B------:R-:W-:Y:S01]  /*0e40*/  VIADD R14, R14, 0x1 ;  /* 0x000000010e0e7836 */ /* 0x000fe20000000000 */
[----:B------:R-:W-:-:S04]  /*0e50*/  LOP3.LUT R15, R12, 0x3, RZ, 0xc0, !PT ;  /* 0x000000030c0f7812 */ /* 0x000fc800078ec0ff */
[----:B------:R-:W-:Y:S01]  /*0e60*/  ISETP.GE.U32.AND P0, PT, R14, R15, PT ;  /* 0x0000000f0e00720c */ /* 0x000fe20003f06070 */
[----:B0-----:R-:W-:-:S05]  /*0e70*/  IMAD.WIDE.U32 R10, R0, 0x30, R10 ;  /* 0x00000030000a7825 */ /* 0x001fca00078e000a */
[----:B------:R0:W-:Y:S04]  /*0e80*/  STG.E desc[UR6][R10.64+0x4], R7 ;  /* 0x000004070a007986 */ /* 0x0001e8000c101906 */
[----:B------:R0:W-:Y:S04]  /*0e90*/  STG.E.64 desc[UR6][R10.64+0x8], R4 ;  /* 0x000008040a007986 */ /* 0x0001e8000c101b06 */
[----:B------:R0:W-:Y:S01]  /*0ea0*/  STG.E.64 desc[UR6][R10.64+0x10], R2 ;  /* 0x000010020a007986 */ /* 0x0001e2000c101b06 */
[----:B------:R-:W-:Y:S05]  /*0eb0*/  @!P0 BRA `(.L_x_6) ;  /* 0xfffffff000f48947 */ /* 0x000fea000383ffff */
.L_x_3:
[----:B------:R-:W-:Y:S05]  /*0ec0*/  BSYNC.RECONVERGENT B1 ;  /* 0x0000000000017941 */ /* 0x000fea0003800200 */
.L_x_2:
[----:B------:R-:W-:Y:S01]  /*0ed0*/  ISETP.GT.U32.AND P0, PT, R12, 0x3, PT ;  /* 0x000000030c00780c */ /* 0x000fe20003f04070 */
[----:B------:R-:W-:Y:S01]  /*0ee0*/  VIADD R6, R6, 0x1 ;  /* 0x0000000106067836 */ /* 0x000fe20000000000 */
[--C-:B------:R-:W-:Y:S02]  /*0ef0*/  SHF.R.U64 R12, R12, 0x2, R13.reuse ;  /* 0x000000020c0c7819 */ /* 0x100fe4000000120d */
[----:B------:R-:W-:Y:S02]  /*0f00*/  ISETP.GT.U32.AND.EX P0, PT, R13, RZ, PT, P0 ;  /* 0x000000ff0d00720c */ /* 0x000fe40003f04100 */
[----:B------:R-:W-:-:S11]  /*0f10*/  SHF.R.U32.HI R13, RZ, 0x2, R13 ;  /* 0x00000002ff0d7819 */ /* 0x000fd6000001160d */
[----:B------:R-:W-:Y:S05]  /*0f20*/  @P0 BRA `(.L_x_7) ;  /* 0xfffffff000b80947 */ /* 0x000fea000383ffff */
.L_x_1:
[----:B------:R-:W-:Y:S05]  /*0f30*/  BSYNC.RECONVERGENT B0 ;  /* 0x0000000000007941 */ /* 0x000fea0003800200 */
.L_x_0:
[----:B0-----:R-:W0:Y:S01]  /*0f40*/  LDC.64 R8, c[0x0][0x388] ;  /* 0x0000e200ff087b82 */ /* 0x001e220000000a00 */
[----:B------:R-:W-:Y:S01]  /*0f50*/  IMAD.MOV.U32 R6, RZ, RZ, 0x319e49d4 ;  /* 0x319e49d4ff067424 */ /* 0x000fe200078e00ff */
[----:B------:R-:W-:Y:S01]  /*0f60*/  UMOV UR4, URZ ;  /* 0x000000ff00047c82 */ /* 0x000fe20008000000 */
[----:B------:R-:W-:Y:S02]  /*0f70*/  IMAD.MOV.U32 R10, RZ, RZ, RZ ;  /* 0x000000ffff0a7224 */ /* 0x000fe400078e00ff */
[----:B0-----:R-:W-:-:S05]  /*0f80*/  IMAD.WIDE.U32 R8, R0, 0x30, R8 ;  /* 0x0000003000087825 */ /* 0x001fca00078e0008 */
[----:B------:R0:W-:Y:S04]  /*0f90*/  STG.E.64 desc[UR6][R8.64+0x18], RZ ;  /* 0x000018ff08007986 */ /* 0x0001e8000c101b06 */
[----:B------:R0:W-:Y:S04]  /*0fa0*/  STG.E desc[UR6][R8.64+0x20], RZ ;  /* 0x000020ff08007986 */ /* 0x0001e8000c101906 */
[----:B------:R0:W-:Y:S02]  /*0fb0*/  STG.E.64 desc[UR6][R8.64+0x28], RZ ;  /* 0x000028ff08007986 */ /* 0x0001e4000c101b06 */
.L_x_8:
[----:B------:R-:W-:Y:S01]  /*0fc0*/  SHF.R.U32.HI R12, RZ, 0x2, R7 ;  /* 0x00000002ff0c7819 */ /* 0x000fe20000011607 */
[----:B------:R-:W-:Y:S01]  /*0fd0*/  UIADD3 UR4, UPT, UPT, UR4, 0x4, URZ ;  /* 0x0000000404047890 */ /* 0x000fe2000fffe0ff */
[----:B------:R-:W-:Y:S02]  /*0fe0*/  SHF.R.U32.HI R13, RZ, 0x2, R4 ;  /* 0x00000002ff0d7819 */ /* 0x000fe40000011604 */
[----:B------:R-:W-:Y:S01]  /*0ff0*/  LOP3.LUT R12, R12, R7, RZ, 0x3c, !PT ;  /* 0x000000070c0c7212 */ /* 0x000fe200078e3cff */
[----:B------:R-:W-:Y:S01]  /*1000*/  IMAD.SHL.U32 R7, R3, 0x10, RZ ;  /* 0x0000001003077824 */ /* 0x000fe200078e00ff */
[----:B------:R-:W-:Y:S01]  /*1010*/  LOP3.LUT R13, R13, R4, RZ, 0x3c, !PT ;  /* 0x000000040d0d7212 */ /* 0x000fe200078e3cff */
[----:B------:R-:W-:Y:S02]  /*1020*/  UISETP.NE.AND UP0, UPT, UR4, 0x1000, UPT ;  /* 0x000010000400788c */ /* 0x000fe4000bf05270 */
[----:B------:R-:W-:-:S05]  /*1030*/  IMAD.SHL.U32 R11, R12, 0x2, RZ ;  /* 0x000000020c0b7824 */ /* 0x000fca00078e00ff */
[----:B------:R-:W-:Y:S01]  /*1040*/  LOP3.LUT R12, R12, R11, R7, 0x96, !PT ;  /* 0x0000000b0c0c7212 */ /* 0x000fe200078e9607 */
[----:B------:R-:W-:-:S03]  /*1050*/  IMAD.SHL.U32 R7, R13, 0x2, RZ ;  /* 0x000000020d077824 */ /* 0x000fc600078e00ff */
[----:B------:R-:W-:Y:S02]  /*1060*/  LOP3.LUT R11, R12, R3, RZ, 0x3c, !PT ;  /* 0x000000030c0b7212 */ /* 0x000fe400078e3cff */
[----:B------:R-:W-:-:S03]  /*1070*/  SHF.R.U32.HI R12, RZ, 0x2, R5 ;  /* 0x00000002ff0c7819 */ /* 0x000fc60000011605 */
[----:B------:R-:W-:Y:S01]  /*1080*/  IMAD.SHL.U32 R4, R11, 0x10, RZ ;  /* 0x000000100b047824 */ /* 0x000fe200078e00ff */
[----:B------:R-:W-:-:S04]  /*1090*/  LOP3.LUT R12, R12, R5, RZ, 0x3c, !PT ;  /* 0x000000050c0c7212 */ /* 0x000fc800078e3cff */
[----:B------:R-:W-:Y:S02]  /*10a0*/  LOP3.LUT R4, R13, R7, R4, 0x96, !PT ;  /* 0x000000070d047212 */ /* 0x000fe400078e9604 */
[----:B------:R-:W-:Y:S02]  /*10b0*/  SHF.R.U32.HI R13, RZ, 0x2, R2 ;  /* 0x00000002ff0d7819 */ /* 0x000fe40000011602 */
[----:B------:R-:W-:Y:S01]  /*10c0*/  LOP3.LUT R5, R4, R11, RZ, 0x3c, !PT ;  /* 0x0000000b04057212 */ /* 0x000fe200078e3cff */
[----:B------:R-:W-:Y:S01]  /*10d0*/  IMAD.SHL.U32 R4, R12, 0x2, RZ ;  /* 0x000000020c047824 */ /* 0x000fe200078e00ff */
[----:B------:R-:W-:Y:S02]  /*10e0*/  LOP3.LUT R2, R13, R2, RZ, 0x3c, !PT ;  /* 0x000000020d027212 */ /* 0x000fe400078e3cff */
[--C-:B------:R-:W-:Y:S01]  /*10f0*/  SHF.R.U32.HI R14, RZ, 0x2, R5.reuse ;  /* 0x00000002ff0e7819 */ /* 0x100fe20000011605 */
[----:B------:R-:W-:Y:S01]  /*1100*/  IMAD.SHL.U32 R7, R5, 0x10, RZ ;  /* 0x0000001005077824 */ /* 0x000fe200078e00ff */
[----:B------:R-:W-:-:S02]  /*1110*/  IADD3 R15, PT, PT, R6, 0x587c5, R5 ;  /* 0x000587c5060f7810 */ /* 0x000fc40007ffe005 */
[-C--:B------:R-:W-:Y:S02]  /*1120*/  LOP3.LUT R14, R14, R5.reuse, RZ, 0x3c, !PT ;  /* 0x000000050e0e7212 */ /* 0x080fe400078e3cff */
[----:B------:R-:W-:Y:S02]  /*1130*/  LOP3.LUT R4, R12, R4, R7, 0x96, !PT ;  /* 0x000000040c047212 */ /* 0x000fe400078e9607 */
[----:B------:R-:W-:Y:S02]  /*1140*/  SHF.R.U32.HI R12, RZ, 0x2, R3 ;  /* 0x00000002ff0c7819 */ /* 0x000fe40000011603 */
[----:B------:R-:W-:Y:S01]  /*1150*/  LOP3.LUT R13, R4, R5, RZ, 0x3c, !PT ;  /* 0x00000005040d7212 */ /* 0x000fe200078e3cff */
[----:B------:R-:W-:Y:S01]  /*1160*/  IMAD.SHL.U32 R4, R2, 0x2, RZ ;  /* 0x0000000202047824 */ /* 0x000fe200078e00ff */
[----:B------:R-:W-:-:S03]  /*1170*/  LOP3.LUT R12, R12, R3, RZ, 0x3c, !PT ;  /* 0x000000030c0c7212 */ /* 0x000fc600078e3cff */
[----:B------:R-:W-:-:S05]  /*1180*/  IMAD.SHL.U32 R7, R13, 0x10, RZ ;  /* 0x000000100d077824 */ /* 0x000fca00078e00ff */
[----:B------:R-:W-:Y:S01]  /*1190*/  LOP3.LUT R4, R2, R4, R7, 0x96, !PT ;  /* 0x0000000402047212 */ /* 0x000fe200078e9607 */
[----:B------:R-:W-:-:S03]  /*11a0*/  IMAD.SHL.U32 R2, R12, 0x2, RZ ;  /* 0x000000020c027824 */ /* 0x000fc600078e00ff */
[----:B------:R-:W-:Y:S02]  /*11b0*/  LOP3.LUT R7, R4, R13, RZ, 0x3c, !PT ;  /* 0x0000000d04077212 */ /* 0x000fe400078e3cff */
[----:B------:R-:W-:Y:S02]  /*11c0*/  SHF.R.U32.HI R4, RZ, 0x2, R11 ;  /* 0x00000002ff047819 */ /* 0x000fe4000001160b */
[----:B------:R-:W-:Y:S01]  /*11d0*/  IADD3 R17, PT, PT, R6, 0x10974f, R7 ;  /* 0x0010974f06117810 */ /* 0x000fe20007ffe007 */
[----:B------:R-:W-:-:S03]  /*11e0*/  IMAD.SHL.U32 R3, R7, 0x10, RZ ;  /* 0x0000001007037824 */ /* 0x000fc600078e00ff */
[----:B------:R-:W-:Y:S02]  /*11f0*/  I2FP.F32.U32 R18, R17 ;  /* 0x0000001100127245 */ /* 0x000fe40000201000 */
[----:B------:R-:W-:Y:S02]  /*1200*/  LOP3.LUT R2, R12, R2, R3, 0x96, !PT ;  /* 0x000000020c027212 */ /* 0x000fe400078e9603 */
[----:B------:R-:W-:Y:S02]  /*1210*/  LOP3.LUT R3, R4, R11, RZ, 0x3c, !PT ;  /* 0x0000000b04037212 */ /* 0x000fe400078e3cff */
[----:B------:R-:W-:-:S03]  /*1220*/  LOP3.LUT R4, R2, R7, RZ, 0x3c, !PT ;  /* 0x0000000702047212 */ /* 0x000fc600078e3cff */
[----:B------:R-:W-:Y:S02]  /*1230*/  IMAD.SHL.U32 R12, R3, 0x2, RZ ;  /* 0x00000002030c7824 */ /* 0x000fe400078e00ff */
[----:B------:R-:W-:-:S05]  /*1240*/  IMAD.SHL.U32 R2, R4, 0x10, RZ ;  /* 0x0000001004027824 */ /* 0x000fca00078e00ff */
[----:B------:R-:W-:Y:S01]  /*1250*/  LOP3.LUT R3, R3, R12, R2, 0x96, !PT ;  /* 0x0000000c03037212 */ /* 0x000fe200078e9602 */
[----:B------:R-:W-:Y:S01]  /*1260*/  IMAD.IADD R2, R11, 0x1, R6 ;  /* 0x000000010b027824 */ /* 0x000fe200078e0206 */
[----:B------:R-:W-:Y:S01]  /*1270*/  I2FP.F32.U32 R12, R15 ;  /* 0x0000000f000c7245 */ /* 0x000fe20000201000 */
[----:B------:R-:W-:Y:S01]  /*1280*/  IMAD.MOV.U32 R11, RZ, RZ, 0x2f800000 ;  /* 0x2f800000ff0b7424 */ /* 0x000fe200078e00ff */
[----:B------:R-:W-:Y:S02]  /*1290*/  LOP3.LUT R5, R3, R4, RZ, 0x3c, !PT ;  /* 0x0000000403057212 */ /* 0x000fe400078e3cff */
[----:B------:R-:W-:Y:S01]  /*12a0*/  I2FP.F32.U32 R16, R2 ;  /* 0x0000000200107245 */ /* 0x000fe20000201000 */
[----:B------:R-:W-:Y:S02]  /*12b0*/  IMAD.SHL.U32 R2, R14, 0x2, RZ ;  /* 0x000000020e027824 */ /* 0x000fe400078e00ff */
[-C--:B------:R-:W-:Y:S01]  /*12c0*/  FFMA R15, R12, R11.reuse, 1.1641532182693481445e-10 ;  /* 0x2f0000000c0f7423 */ /* 0x080fe2000000000b */
[----:B------:R-:W-:Y:S01]  /*12d0*/  IMAD.SHL.U32 R3, R5, 0x10, RZ ;  /* 0x0000001005037824 */ /* 0x000fe200078e00ff */
[----:B------:R-:W-:Y:S01]  /*12e0*/  SHF.R.U32.HI R12, RZ, 0x2, R13 ;  /* 0x00000002ff0c7819 */ /* 0x000fe2000001160d */
[----:B------:R-:W-:Y:S01]  /*12f0*/  FFMA R16, R16, R11, 1.1641532182693481445e-10 ;  /* 0x2f00000010107423 */ /* 0x000fe2000000000b */
[----:B------:R-:W-:Y:S01]  /*1300*/  FMUL R15, R15, R15 ;  /* 0x0000000f0f0f7220 */ /* 0x000fe20000400000 */
[----:B------:R-:W-:Y:S01]  /*1310*/  FFMA R18, R18, R11, 1.1641532182693481445e-10 ;  /* 0x2f00000012127423 */ /* 0x000fe2000000000b */
[----:B------:R-:W-:-:S02]  /*1320*/  LOP3.LUT R2, R14, R2, R3, 0x96, !PT ;  /* 0x000000020e027212 */ /* 0x000fc400078e9603 */
[----:B------:R-:W-:Y:S01]  /*1330*/  LOP3.LUT R12, R12, R13, RZ, 0x3c, !PT ;  /* 0x0000000d0c0c7212 */ /* 0x000fe200078e3cff */
[----:B------:R-:W-:Y:S01]  /*1340*/  FFMA R15, R16, R16, R15 ;  /* 0x00000010100f7223 */ /* 0x000fe2000000000f */
[----:B------:R-:W-:Y:S02]  /*1350*/  LOP3.LUT R2, R2, R5, RZ, 0x3c, !PT ;  /* 0x0000000502027212 */ /* 0x000fe400078e3cff */
[----:B------:R-:W-:Y:S01]  /*1360*/  IADD3 R14, PT, PT, R6, 0xb0f8a, R13 ;  /* 0x000b0f8a060e7810 */ /* 0x000fe20007ffe00d */
[----:B------:R-:W-:Y:S01]  /*1370*/  IMAD.SHL.U32 R13, R12, 0x2, RZ ;  /* 0x000000020c0d7824 */ /* 0x000fe200078e00ff */
[----:B------:R-:W-:Y:S01]  /*1380*/  FSETP.GTU.AND P0, PT, R15, 1, PT ;  /* 0x3f8000000f00780b */ /* 0x000fe20003f0c000 */
[----:B------:R-:W-:Y:S01]  /*1390*/  IMAD.SHL.U32 R3, R2, 0x10, RZ ;  /* 0x0000001002037824 */ /* 0x000fe200078e00ff */
[----:B------:R-:W-:-:S04]  /*13a0*/  I2FP.F32.U32 R14, R14 ;  /* 0x0000000e000e7245 */ /* 0x000fc80000201000 */
[----:B------:R-:W-:Y:S01]  /*13b0*/  LOP3.LUT R3, R12, R13, R3, 0x96, !PT ;  /* 0x0000000d0c037212 */ /* 0x000fe200078e9603 */
[----:B------:R-:W-:Y:S01]  /*13c0*/  FFMA R14, R14, R11, 1.1641532182693481445e-10 ;  /* 0x2f0000000e0e7423 */ /* 0x000fe2000000000b */
[----:B------:R-:W-:Y:S02]  /*13d0*/  IADD3 R13, PT, PT, R6, 0x1ba6d9, R5 ;  /* 0x001ba6d9060d7810 */ /* 0x000fe40007ffe005 */
[----:B------:R-:W-:Y:S02]  /*13e0*/  LOP3.LUT R3, R3, R2, RZ, 0x3c, !PT ;  /* 0x0000000203037212 */ /* 0x000fe400078e3cff */
[----:B------:R-:W-:Y:S01]  /*13f0*/  I2FP.F32.U32 R16, R13 ;  /* 0x0000000d00107245 */ /* 0x000fe20000201000 */
[----:B------:R-:W-:Y:S01]  /*1400*/  FMUL R13, R18, R18 ;  /* 0x00000012120d7220 */ /* 0x000fe20000400000 */
[C---:B------:R-:W-:Y:S02]  /*1410*/  IADD3 R12, PT, PT, R6.reuse, 0x161f14, R4 ;  /* 0x00161f14060c7810 */ /* 0x040fe40007ffe004 */
[----:B------:R-:W-:Y:S01]  /*1420*/  IADD3 R17, PT, PT, R6, 0x26b663, R3 ;  /* 0x0026b66306117810 */ /* 0x000fe20007ffe003 */
[----:B------:R-:W-:Y:S01]  /*1430*/  FFMA R16, R16, R11, 1.1641532182693481445e-10 ;  /* 0x2f00000010107423 */ /* 0x000fe2000000000b */
[----:B------:R-:W-:Y:S01]  /*1440*/  FFMA R13, R14, R14, R13 ;  /* 0x0000000e0e0d7223 */ /* 0x000fe2000000000d */
[----:B------:R-:W-:-:S02]  /*1450*/  I2FP.F32.U32 R12, R12 ;  /* 0x0000000c000c7245 */ /* 0x000fc40000201000 */
[----:B------:R-:W-:Y:S01]  /*1460*/  FMUL R15, R16, R16 ;  /* 0x00000010100f7220 */ /* 0x000fe20000400000 */
[C---:B------:R-:W-:Y:S01]  /*1470*/  IADD3 R14, PT, PT, R6.reuse, 0x212e9e, R2 ;  /* 0x00212e9e060e7810 */ /* 0x040fe20007ffe002 */
[----:B------:R-:W-:Y:S01]  /*1480*/  VIADD R6, R6, 0x2c3e28 ;  /* 0x002c3e2806067836 */ /* 0x000fe20000000000 */
[----:B------:R-:W-:Y:S01]  /*1490*/  I2FP.F32.U32 R16, R17 ;  /* 0x0000001100107245 */ /* 0x000fe20000201000 */
[-C--:B------:R-:W-:Y:S01]  /*14a0*/  FFMA R12, R12, R11.reuse, 1.1641532182693481445e-10 ;  /* 0x2f0000000c0c7423 */ /* 0x080fe2000000000b */
[----:B------:R-:W-:Y:S02]  /*14b0*/  I2FP.F32.U32 R14, R14 ;  /* 0x0000000e000e7245 */ /* 0x000fe40000201000 */
[----:B------:R-:W-:Y:S01]  /*14c0*/  FSETP.GTU.AND P1, PT, R13, 1, PT ;  /* 0x3f8000000d00780b */ /* 0x000fe20003f2c000 */
[-C--:B------:R-:W-:Y:S01]  /*14d0*/  FFMA R16, R16, R11.reuse, 1.1641532182693481445e-10 ;  /* 0x2f00000010107423 */ /* 0x080fe2000000000b */
[----:B------:R-:W-:Y:S01]  /*14e0*/  FFMA R15, R12, R12, R15 ;  /* 0x0000000c0c0f7223 */ /* 0x000fe2000000000f */
[----:B------:R-:W-:Y:S01]  /*14f0*/  FFMA R14, R14, R11, 1.1641532182693481445e-10 ;  /* 0x2f0000000e0e7423 */ /* 0x000fe2000000000b */
[----:B------:R-:W-:-:S02]  /*1500*/  VIADD R13, R10, 0x1 ;  /* 0x000000010a0d7836 */ /* 0x000fc40000000000 */
[----:B------:R-:W-:Y:S01]  /*1510*/  FMUL R11, R16, R16 ;  /* 0x00000010100b7220 */ /* 0x000fe20000400000 */
[----:B------:R-:W-:Y:S01]  /*1520*/  @P0 IMAD.MOV R13, RZ, RZ, R10 ;  /* 0x000000ffff0d0224 */ /* 0x000fe200078e020a */
[----:B------:R-:W-:Y:S02]  /*1530*/  FSETP.GTU.AND P0, PT, R15, 1, PT ;  /* 0x3f8000000f00780b */ /* 0x000fe40003f0c000 */
[----:B------:R-:W-:Y:S01]  /*1540*/  FFMA R11, R14, R14, R11 ;  /* 0x0000000e0e0b7223 */ /* 0x000fe2000000000b */
[----:B------:R-:W-:Y:S02]  /*1550*/  VIADD R10, R13, 0x1 ;  /* 0x000000010d0a7836 */ /* 0x000fe40000000000 */
[----:B------:R-:W-:Y:S02]  /*1560*/  @P1 IMAD.MOV R10, RZ, RZ, R13 ;  /* 0x000000ffff0a1224 */ /* 0x000fe400078e020d */
[----:B------:R-:W-:Y:S02]  /*1570*/  FSETP.GTU.AND P1, PT, R11, 1, PT ;  /* 0x3f8000000b00780b */ /* 0x000fe40003f2c000 */
[----:B------:R-:W-:-:S04]  /*1580*/  VIADD R11, R10, 0x1 ;  /* 0x000000010a0b7836 */ /* 0x000fc80000000000 */
[----:B------:R-:W-:-:S04]  /*1590*/  @P0 IMAD.MOV R11, RZ, RZ, R10 ;  /* 0x000000ffff0b0224 */ /* 0x000fc800078e020a */
[----:B------:R-:W-:-:S03]  /*15a0*/  VIADD R10, R11, 0x1 ;  /* 0x000000010b0a7836 */ /* 0x000fc60000000000 */
[----:B------:R-:W-:Y:S01]  /*15b0*/  @P1 IMAD.MOV R10, RZ, RZ, R11 ;  /* 0x000000ffff0a1224 */ /* 0x000fe200078e020b */
[----:B------:R-:W-:Y:S06]  /*15c0*/  BRA.U UP0, `(.L_x_8) ;  /* 0xfffffff9007c7547 */ /* 0x000fec000b83ffff */
[----:B------:R-:W1:Y:S01]  /*15d0*/  LDCU.64 UR4, c[0x0][0x380] ;  /* 0x00007000ff0477ac */ /* 0x000e620008000a00 */
[----:B------:R-:W-:Y:S01]  /*15e0*/  I2FP.F32.U32 R6, R10 ;  /* 0x0000000a00067245 */ /* 0x000fe20000201000 */
[----:B------:R-:W-:Y:S04]  /*15f0*/  STG.E.64 desc[UR6][R8.64+0x8], R4 ;  /* 0x0000080408007986 */ /* 0x000fe8000c101b06 */
[----:B------:R-:W-:Y:S01]  /*1600*/  FMUL R12, R6, 4 ;  /* 0x40800000060c7820 */ /* 0x000fe20000400000 */
[----:B------:R-:W-:Y:S01]  /*1610*/  IMAD.MOV.U32 R6, RZ, RZ, -0x1d6e9df1 ;  /* 0xe291620fff067424 */ /* 0x000fe200078e00ff */
[----:B------:R-:W-:Y:S02]  /*1620*/  STG.E.64 desc[UR6][R8.64+0x10], R2 ;  /* 0x0000100208007986 */ /* 0x000fe4000c101b06 */
[----:B------:R-:W-:-:S02]  /*1630*/  FMUL R13, R12, 0.000244140625 ;  /* 0x398000000c0d7820 */ /* 0x000fc40000400000 */
[----:B------:R-:W-:Y:S01]  /*1640*/  STG.E.64 desc[UR6][R8.64], R6 ;  /* 0x0000000608007986 */ /* 0x000fe2000c101b06 */
[----:B-1----:R-:W-:-:S04]  /*1650*/  LEA R10, P0, R0, UR4, 0x2 ;  /* 0x00000004000a7c11 */ /* 0x002fc8000f8010ff */
[----:B------:R-:W-:-:S05]  /*1660*/  LEA.HI.X R11, R0, UR5, RZ, 0x2, P0 ;  /* 0x00000005000b7c11 */ /* 0x000fca00080f14ff */
[----:B------:R-:W-:Y:S01]  /*1670*/  STG.E desc[UR6][R10.64], R13 ;  /* 0x0000000d0a007986 */ /* 0x000fe2000c101906 */
[----:B------:R-:W-:Y:S05]  /*1680*/  EXIT ;  /* 0x000000000000794d */ /* 0x000fea0003800000 */
.L_x_9:
[----:B------:R-:W-:-:S00]  /*1690*/  BRA `(.L_x_9) ;  /* 0xfffffffc00fc7947 */ /* 0x000fc0000383ffff */
[----:B------:R-:W-:-:S00]  /*16a0*/  NOP ;  /* 0x0000000000007918 */ /* 0x000fc00000000000 */
        /* <DEDUP_REMOVED lines=13> */
.L_x_10:


//--------------------- .nv.global.init           --------------------------
	.section	.nv.global.init,"aw",@progbits
	.align	4
.nv.global.init:
	.type		mrg32k3aM1SubSeq,@object
	.size		mrg32k3aM1SubSeq,(mrg32k3aM2SubSeq - mrg32k3aM1SubSeq)
mrg32k3aM1SubSeq:
        /*0000*/ 	.byte	0x0b, 0xcc, 0xee, 0x04, 0x73, 0x29, 0x8b, 0x6f, 0xf6, 0x53, 0x03, 0xf6, 0x23, 0xf6, 0xea, 0xda
        /* <DEDUP_REMOVED lines=125> */
	.type		mrg32k3aM2SubSeq,@object
	.size		mrg32k3aM2SubSeq,(mrg32k3aM1 - mrg32k3aM2SubSeq)
mrg32k3aM2SubSeq:
        /* <DEDUP_REMOVED lines=126> */
	.type		mrg32k3aM1,@object
	.size		mrg32k3aM1,(mrg32k3aM1Seq - mrg32k3aM1)
mrg32k3aM1:
        /* <DEDUP_REMOVED lines=144> */
	.type		mrg32k3aM1Seq,@object
	.size		mrg32k3aM1Seq,(mrg32k3aM2 - mrg32k3aM1Seq)
mrg32k3aM1Seq:
        /* <DEDUP_REMOVED lines=144> */
	.type		mrg32k3aM2,@object
	.size		mrg32k3aM2,(mrg32k3aM2Seq - mrg32k3aM2)
mrg32k3aM2:
        /* <DEDUP_REMOVED lines=144> */
	.type		mrg32k3aM2Seq,@object
	.size		mrg32k3aM2Seq,(precalc_xorwow_matrix - mrg32k3aM2Seq)
mrg32k3aM2Seq:
        /* <DEDUP_REMOVED lines=144> */
	.type		precalc_xorwow_matrix,@object
	.size		precalc_xorwow_matrix,(precalc_xorwow_offset_matrix - precalc_xorwow_matrix)
precalc_xorwow_matrix:
        /* <DEDUP_REMOVED lines=6400> */
	.type		precalc_xorwow_offset_matrix,@object
	.size		precalc_xorwow_offset_matrix,(.L_1 - precalc_xorwow_offset_matrix)
precalc_xorwow_offset_matrix:
        /* <DEDUP_REMOVED lines=6400> */
.L_1:


//--------------------- .nv.shared.reserved.0     --------------------------
	.section	.nv.shared.reserved.0,"aw",@nobits
	.weak		__nv_reservedSMEM_offset_0_alias
	.size		__nv_reservedSMEM_offset_0_alias, 0, 64
	.other		__nv_reservedSMEM_offset_0_alias,@"STO_CUDA_RESERVED_SHARED STV_DEFAULT"
__nv_reservedSMEM_offset_0_alias:
	.zero		0
	.zero		64


//--------------------- .nv.constant0._Z15gpu_monte_carloPfP17curandStateXORWOW --------------------------
	.section	.nv.constant0._Z15gpu_monte_carloPfP17curandStateXORWOW,"a",@progbits
	.sectionflags	@""
	.align	4
.nv.constant0._Z15gpu_monte_carloPfP17curandStateXORWOW:
	.zero		912


//--------------------- SYMBOLS --------------------------

	.type		.nv.reservedSmem.offset0,@object
	.size		.nv.reservedSmem.offset0,0x4
